	.target	sm_90a

	.elftype	@"ET_EXEC"


//--------------------- .note.nv.tkinfo           --------------------------
	.section	.note.nv.tkinfo,"",@"SHT_NOTE"
	.sectionflags	@"SHF_NOTE_NV_TKINFO"
	.tkinfo
        /*0018*/ 	.word	0x00000002
        /*0030*/ 	.string	""
        /*0030*/ 	.string	"ptxas"
        /*0030*/ 	.string	"Cuda compilation tools, release 13.0, V13.0.88"
        /*0030*/ 	.string	"Build cuda_13.0.r13.0/compiler.36424714_0"
        /*0030*/ 	.string	"-arch sm_90a -m 64 "



//--------------------- .note.nv.cuinfo           --------------------------
	.section	.note.nv.cuinfo,"",@"SHT_NOTE"
	.sectionflags	@"SHF_NOTE_NV_CUINFO"
        /*0018*/ 	.short	0x0002
        /*001a*/ 	.short	0x005a
        /*001c*/ 	.short	0x0082
	.zero		2


//--------------------- .nv.info                  --------------------------
	.section	.nv.info,"",@"SHT_CUDA_INFO"
	.align	4


	//----- nvinfo : EIATTR_REGCOUNT
	.align		4
        /*0000*/ 	.byte	0x04, 0x2f
        /*0002*/ 	.short	(.L_15 - .L_14)
	.align		4
.L_14:
        /*0004*/ 	.word	index@(_ZN7cutlass13device_kernelINS_4gemm6kernel13GemmUniversalIN4cute5tupleIJiiiiEEENS1_10collective13CollectiveMmaINS1_34MainloopSm90TmaGmmaWarpSpecializedILi2ENS5_IJNS4_1CILi2EEENSA_ILi1EEESC_EEENS1_35KernelTmaWarpSpecializedCooperativeEEENS5_IJNSA_ILi192EEENSA_ILi176EEENSA_ILi128EEEEEENS_6half_tENS5_IJlSC_lEEESK_SL_NS4_8TiledMMAINS4_8MMA_AtomIJNS4_4SM904GMMA25MMA_64x16x16_F32F16F16_SSILNSP_5MajorE0ELSR_0ELNSP_7ScaleInE1ELSS_1EEEEEENS4_6LayoutISD_NS5_IJSC_NSA_ILi0EEESW_EEEEENS5_IJNS4_10UnderscoreESZ_SZ_EEEEENS4_13SM90_TMA_LOADENS4_14ComposedLayoutINS4_7SwizzleILi3ELi4ELi3EEENS4_18smem_ptr_flag_bitsILi16EEENSV_INS5_IJNSA_ILi8EEENSA_ILi64EEEEEENS5_IJS19_SC_EEEEEEEvNS4_8identityENS4_23SM90_TMA_LOAD_MULTICASTES1D_vS1E_EENS_8epilogue10collective6detail29Sm90TmaWarpSpecializedAdapterINS1I_15DefaultEpilogueISK_SL_SL_NS1H_6thread17LinearCombinationISK_Li1EffLNS1M_9ScaleType4KindE0ELNS_15FloatRoundStyleE2ESK_EENS1_15EpilogueDefaultEEEEEvvEEEEvNT_6ParamsE)
        /*0008*/ 	.word	0x000000a8


	//----- nvinfo : EIATTR_FRAME_SIZE
	.align		4
.L_15:
        /*000c*/ 	.byte	0x04, 0x11
        /*000e*/ 	.short	(.L_17 - .L_16)
	.align		4
.L_16:
        /*0010*/ 	.word	index@(_ZN7cutlass13device_kernelINS_4gemm6kernel13GemmUniversalIN4cute5tupleIJiiiiEEENS1_10collective13CollectiveMmaINS1_34MainloopSm90TmaGmmaWarpSpecializedILi2ENS5_IJNS4_1CILi2EEENSA_ILi1EEESC_EEENS1_35KernelTmaWarpSpecializedCooperativeEEENS5_IJNSA_ILi192EEENSA_ILi176EEENSA_ILi128EEEEEENS_6half_tENS5_IJlSC_lEEESK_SL_NS4_8TiledMMAINS4_8MMA_AtomIJNS4_4SM904GMMA25MMA_64x16x16_F32F16F16_SSILNSP_5MajorE0ELSR_0ELNSP_7ScaleInE1ELSS_1EEEEEENS4_6LayoutISD_NS5_IJSC_NSA_ILi0EEESW_EEEEENS5_IJNS4_10UnderscoreESZ_SZ_EEEEENS4_13SM90_TMA_LOADENS4_14ComposedLayoutINS4_7SwizzleILi3ELi4ELi3EEENS4_18smem_ptr_flag_bitsILi16EEENSV_INS5_IJNSA_ILi8EEENSA_ILi64EEEEEENS5_IJS19_SC_EEEEEEEvNS4_8identityENS4_23SM90_TMA_LOAD_MULTICASTES1D_vS1E_EENS_8epilogue10collective6detail29Sm90TmaWarpSpecializedAdapterINS1I_15DefaultEpilogueISK_SL_SL_NS1H_6thread17LinearCombinationISK_Li1EffLNS1M_9ScaleType4KindE0ELNS_15FloatRoundStyleE2ESK_EENS1_15EpilogueDefaultEEEEEvvEEEEvNT_6ParamsE)
        /*0014*/ 	.word	0x00000008


	//----- nvinfo : EIATTR_MIN_STACK_SIZE
	.align		4
.L_17:
        /*0018*/ 	.byte	0x04, 0x12
        /*001a*/ 	.short	(.L_19 - .L_18)
	.align		4
.L_18:
        /*001c*/ 	.word	index@(_ZN7cutlass13device_kernelINS_4gemm6kernel13GemmUniversalIN4cute5tupleIJiiiiEEENS1_10collective13CollectiveMmaINS1_34MainloopSm90TmaGmmaWarpSpecializedILi2ENS5_IJNS4_1CILi2EEENSA_ILi1EEESC_EEENS1_35KernelTmaWarpSpecializedCooperativeEEENS5_IJNSA_ILi192EEENSA_ILi176EEENSA_ILi128EEEEEENS_6half_tENS5_IJlSC_lEEESK_SL_NS4_8TiledMMAINS4_8MMA_AtomIJNS4_4SM904GMMA25MMA_64x16x16_F32F16F16_SSILNSP_5MajorE0ELSR_0ELNSP_7ScaleInE1ELSS_1EEEEEENS4_6LayoutISD_NS5_IJSC_NSA_ILi0EEESW_EEEEENS5_IJNS4_10UnderscoreESZ_SZ_EEEEENS4_13SM90_TMA_LOADENS4_14ComposedLayoutINS4_7SwizzleILi3ELi4ELi3EEENS4_18smem_ptr_flag_bitsILi16EEENSV_INS5_IJNSA_ILi8EEENSA_ILi64EEEEEENS5_IJS19_SC_EEEEEEEvNS4_8identityENS4_23SM90_TMA_LOAD_MULTICASTES1D_vS1E_EENS_8epilogue10collective6detail29Sm90TmaWarpSpecializedAdapterINS1I_15DefaultEpilogueISK_SL_SL_NS1H_6thread17LinearCombinationISK_Li1EffLNS1M_9ScaleType4KindE0ELNS_15FloatRoundStyleE2ESK_EENS1_15EpilogueDefaultEEEEEvvEEEEvNT_6ParamsE)
        /*0020*/ 	.word	0x00000008
.L_19:


//--------------------- .nv.compat                --------------------------
	.section	.nv.compat,"",@"SHT_CUDA_COMPAT_INFO"
	.align	4
        /*0000*/ 	.byte	0x02, 0x09, 0x01, 0x00, 0x02, 0x02, 0x04, 0x00, 0x02, 0x05, 0x05, 0x00, 0x03, 0x07, 0x01, 0x01
        /*0010*/ 	.byte	0x02, 0x03, 0x01, 0x00, 0x02, 0x06, 0x01, 0x00, 0x04, 0x0b, 0x08, 0x00, 0x00, 0x00, 0x00, 0x00
        /*0020*/ 	.byte	0x00, 0x00, 0x00, 0x00


//--------------------- .nv.info._ZN7cutlass13device_kernelINS_4gemm6kernel13GemmUniversalIN4cute5tupleIJiiiiEEENS1_10collective13CollectiveMmaINS1_34MainloopSm90TmaGmmaWarpSpecializedILi2ENS5_IJNS4_1CILi2EEENSA_ILi1EEESC_EEENS1_35KernelTmaWarpSpecializedCooperativeEEENS5_IJNSA_ILi192EEENSA_ILi176EEENSA_ILi128EEEEEENS_6half_tENS5_IJlSC_lEEESK_SL_NS4_8TiledMMAINS4_8MMA_AtomIJNS4_4SM904GMMA25MMA_64x16x16_F32F16F16_SSILNSP_5MajorE0ELSR_0ELNSP_7ScaleInE1ELSS_1EEEEEENS4_6LayoutISD_NS5_IJSC_NSA_ILi0EEESW_EEEEENS5_IJNS4_10UnderscoreESZ_SZ_EEEEENS4_13SM90_TMA_LOADENS4_14ComposedLayoutINS4_7SwizzleILi3ELi4ELi3EEENS4_18smem_ptr_flag_bitsILi16EEENSV_INS5_IJNSA_ILi8EEENSA_ILi64EEEEEENS5_IJS19_SC_EEEEEEEvNS4_8identityENS4_23SM90_TMA_LOAD_MULTICASTES1D_vS1E_EENS_8epilogue10collective6detail29Sm90TmaWarpSpecializedAdapterINS1I_15DefaultEpilogueISK_SL_SL_NS1H_6thread17LinearCombinationISK_Li1EffLNS1M_9ScaleType4KindE0ELNS_15FloatRoundStyleE2ESK_EENS1_15EpilogueDefaultEEEEEvvEEEEvNT_6ParamsE --------------------------
	.section	.nv.info._ZN7cutlass13device_kernelINS_4gemm6kernel13GemmUniversalIN4cute5tupleIJiiiiEEENS1_10collective13CollectiveMmaINS1_34MainloopSm90TmaGmmaWarpSpecializedILi2ENS5_IJNS4_1CILi2EEENSA_ILi1EEESC_EEENS1_35KernelTmaWarpSpecializedCooperativeEEENS5_IJNSA_ILi192EEENSA_ILi176EEENSA_ILi128EEEEEENS_6half_tENS5_IJlSC_lEEESK_SL_NS4_8TiledMMAINS4_8MMA_AtomIJNS4_4SM904GMMA25MMA_64x16x16_F32F16F16_SSILNSP_5MajorE0ELSR_0ELNSP_7ScaleInE1ELSS_1EEEEEENS4_6LayoutISD_NS5_IJSC_NSA_ILi0EEESW_EEEEENS5_IJNS4_10UnderscoreESZ_SZ_EEEEENS4_13SM90_TMA_LOADENS4_14ComposedLayoutINS4_7SwizzleILi3ELi4ELi3EEENS4_18smem_ptr_flag_bitsILi16EEENSV_INS5_IJNSA_ILi8EEENSA_ILi64EEEEEENS5_IJS19_SC_EEEEEEEvNS4_8identityENS4_23SM90_TMA_LOAD_MULTICASTES1D_vS1E_EENS_8epilogue10collective6detail29Sm90TmaWarpSpecializedAdapterINS1I_15DefaultEpilogueISK_SL_SL_NS1H_6thread17LinearCombinationISK_Li1EffLNS1M_9ScaleType4KindE0ELNS_15FloatRoundStyleE2ESK_EENS1_15EpilogueDefaultEEEEEvvEEEEvNT_6ParamsE,"",@"SHT_CUDA_INFO"
	.sectionflags	@""
	.align	4


	//----- nvinfo : EIATTR_CUDA_API_VERSION
	.align		4
        /*0000*/ 	.byte	0x04, 0x37
        /*0002*/ 	.short	(.L_21 - .L_20)
.L_20:
        /*0004*/ 	.word	0x00000082


	//----- nvinfo : EIATTR_KPARAM_INFO
	.align		4
.L_21:
        /*0008*/ 	.byte	0x04, 0x17
        /*000a*/ 	.short	(.L_23 - .L_22)
.L_22:
        /*000c*/ 	.word	0x00000000
        /*0010*/ 	.short	0x0000
        /*0012*/ 	.short	0x0070
        /*0014*/ 	.byte	0x00, 0xf0, 0x01, 0x10


	//----- nvinfo : EIATTR_SPARSE_MMA_MASK
	.align		4
.L_23:
        /*0018*/ 	.byte	0x03, 0x50
        /*001a*/ 	.short	0x0000


	//----- nvinfo : EIATTR_MAXREG_COUNT
	.align		4
        /*001c*/ 	.byte	0x03, 0x1b
        /*001e*/ 	.short	0x00a8


	//----- nvinfo : EIATTR_NUM_BARRIERS
	.align		4
        /*0020*/ 	.byte	0x02, 0x4c
        /*0022*/ 	.byte	0x01
	.zero		1


	//----- nvinfo : EIATTR_EXTERNS
	.align		4
        /*0024*/ 	.byte	0x04, 0x0f
        /*0026*/ 	.short	(.L_25 - .L_24)


	//   ....[0]....
	.align		4
.L_24:
        /*0028*/ 	.word	index@(__assertfail)


	//----- nvinfo : EIATTR_ANNOTATIONS
	.align		4
.L_25:
        /*002c*/ 	.byte	0x04, 0x55
        /*002e*/ 	.short	(.L_27 - .L_26)


	//   ....[0]....
.L_26:
        /*0030*/ 	.word	0x00000001
        /*0034*/ 	.byte	0x70, 0x09, 0x00, 0x00, 0x01, 0x00, 0x00, 0x00, 0xa0, 0x09, 0x00, 0x00, 0x01, 0x00, 0x00, 0x00
        /*0044*/ 	.byte	0x80, 0x0e, 0x00, 0x00, 0x01, 0x00, 0x00, 0x00, 0x90, 0x0e, 0x00, 0x00, 0x01, 0x00, 0x00, 0x00
        /*0054*/ 	.byte	0xa0, 0x9f, 0x00, 0x00, 0x01, 0x00, 0x00, 0x00, 0xf0, 0x9f, 0x00, 0x00, 0x01, 0x00, 0x00, 0x00
        /*0064*/ 	.byte	0x40, 0x4a, 0x01, 0x00, 0x01, 0x00, 0x00, 0x00, 0x20, 0x50, 0x01, 0x00, 0x01, 0x00, 0x00, 0x00
        /*0074*/ 	.byte	0x30, 0x50, 0x01, 0x00


	//----- nvinfo : EIATTR_MERCURY_ISA_VERSION
	.align		4
.L_27:
        /*0078*/ 	.byte	0x03, 0x5f
        /*007a*/ 	.short	0x0101


	//----- nvinfo : EIATTR_INT_WARP_WIDE_INSTR_OFFSETS
	.align		4
        /*007c*/ 	.byte	0x04, 0x31
        /*007e*/ 	.short	(.L_29 - .L_28)


	//   ....[0]....
.L_28:
        /*0080*/ 	.word	0x00000440


	//   ....[1]....
        /*0084*/ 	.word	0x00000460


	//   ....[2]....
        /*0088*/ 	.word	0x00000620


	//----- nvinfo : EIATTR_COOP_GROUP_MASK_REGIDS
	.align		4
.L_29:
        /*008c*/ 	.byte	0x04, 0x29
        /*008e*/ 	.short	(.L_31 - .L_30)


	//   ....[0]....
.L_30:
        /*0090*/ 	.word	0xffffffff


	//   ....[1]....
        /*0094*/ 	.word	0xffffffff


	//   ....[2]....
        /*0098*/ 	.word	0xffffffff


	//   ....[3]....
        /*009c*/ 	.word	0xffffffff


	//   ....[4]....
        /*00a0*/ 	.word	0xffffffff


	//   ....[5]....
        /*00a4*/ 	.word	0xffffffff


	//----- nvinfo : EIATTR_COOP_GROUP_INSTR_OFFSETS
	.align		4
.L_31:
        /*00a8*/ 	.byte	0x04, 0x28
        /*00aa*/ 	.short	(.L_33 - .L_32)


	//   ....[0]....
.L_32:
        /*00ac*/ 	.word	0x00000070


	//   ....[1]....
        /*00b0*/ 	.word	0x00000080


	//   ....[2]....
        /*00b4*/ 	.word	0x00000140


	//   ....[3]....
        /*00b8*/ 	.word	0x000002a0


	//   ....[4]....
        /*00bc*/ 	.word	0x000007c0


	//   ....[5]....
        /*00c0*/ 	.word	0x00001270


	//----- nvinfo : EIATTR_REG_RECONFIG
	.align		4
.L_33:
        /*00c4*/ 	.byte	0x01, 0x54
	.zero		2


	//----- nvinfo : EIATTR_SYSCALL_OFFSETS
	.align		4
        /*00c8*/ 	.byte	0x04, 0x46
        /*00ca*/ 	.short	(.L_35 - .L_34)


	//   ....[0]....
.L_34:
        /*00cc*/ 	.word	0x00001420


	//----- nvinfo : EIATTR_MBARRIER_INSTR_OFFSETS
	.align		4
.L_35:
        /*00d0*/ 	.byte	0x04, 0x39
        /*00d2*/ 	.short	(.L_37 - .L_36)


	//   ....[0]....
.L_36:
        /*00d4*/ 	.word	0x00000240
        /*00d8*/ 	.word	0x000000ff
        /*00dc*/ 	.word	0x00000000
        /*00e0*/ 	.short	0x0100
        /*00e2*/ 	.byte	0x08
	.zero		1


	//   ....[1]....
        /*00e4*/ 	.word	0x00000250
        /*00e8*/ 	.word	0x000000ff
        /*00ec*/ 	.word	0x00000010
        /*00f0*/ 	.short	0x0100
        /*00f2*/ 	.byte	0x08
	.zero		1


	//   ....[2]....
        /*00f4*/ 	.word	0x00000260
        /*00f8*/ 	.word	0x000000ff
        /*00fc*/ 	.word	0x00000008
        /*0100*/ 	.short	0x0100
        /*0102*/ 	.byte	0x08
	.zero		1


	//   ....[3]....
        /*0104*/ 	.word	0x00000270
        /*0108*/ 	.word	0x000000ff
        /*010c*/ 	.word	0x00000018
        /*0110*/ 	.short	0x0100
        /*0112*/ 	.byte	0x08
	.zero		1


	//   ....[4]....
        /*0114*/ 	.word	0x000006b0
        /*0118*/ 	.word	0x000000ff
        /*011c*/ 	.word	0x00000030
        /*0120*/ 	.short	0x0100
        /*0122*/ 	.byte	0x06
	.zero		1


	//   ....[5]....
        /*0124*/ 	.word	0x00000750
        /*0128*/ 	.word	0x000000ff
        /*012c*/ 	.word	0x00000038
        /*0130*/ 	.short	0x0100
        /*0132*/ 	.byte	0x06
	.zero		1


	//   ....[6]....
        /*0134*/ 	.word	0x000014a0
        /*0138*/ 	.word	0x00000003
        /*013c*/ 	.word	0x00000000
        /*0140*/ 	.short	0x010a
        /*0142*/ 	.byte	0x3f
	.zero		1


	//   ....[7]....
        /*0144*/ 	.word	0x000014e0
        /*0148*/ 	.word	0x00000003
        /*014c*/ 	.word	0x00000000
        /*0150*/ 	.short	0x010a
        /*0152*/ 	.byte	0x3f
	.zero		1


	//   ....[8]....
        /*0154*/ 	.word	0x00005920
        /*0158*/ 	.word	0x000000ff
        /*015c*/ 	.word	0x00000000
        /*0160*/ 	.short	0x010a
        /*0162*/ 	.byte	0x04
	.zero		1


	//   ....[9]....
        /*0164*/ 	.word	0x00005960
        /*0168*/ 	.word	0x000000ff
        /*016c*/ 	.word	0x00000000
        /*0170*/ 	.short	0x010a
        /*0172*/ 	.byte	0x04
	.zero		1


	//   ....[10]....
        /*0174*/ 	.word	0x00009db0
        /*0178*/ 	.word	0x00000005
        /*017c*/ 	.word	0x00000000
        /*0180*/ 	.short	0x0101
        /*0182*/ 	.byte	0x3f
	.zero		1


	//   ....[11]....
        /*0184*/ 	.word	0x00009f60
        /*0188*/ 	.word	0x00000003
        /*018c*/ 	.word	0x00000000
        /*0190*/ 	.short	0x0101
        /*0192*/ 	.byte	0x3f
	.zero		1


	//   ....[12]....
        /*0194*/ 	.word	0x00015960
        /*0198*/ 	.word	0x0000000f
        /*019c*/ 	.word	0x00000010
        /*01a0*/ 	.short	0x010a
        /*01a2*/ 	.byte	0x3f
	.zero		1


	//   ....[13]....
        /*01a4*/ 	.word	0x00015e00
        /*01a8*/ 	.word	0x00000003
        /*01ac*/ 	.word	0x00000038
        /*01b0*/ 	.short	0x0101
        /*01b2*/ 	.byte	0x3f
	.zero		1


	//   ....[14]....
        /*01b4*/ 	.word	0x00016530
        /*01b8*/ 	.word	0x00000007
        /*01bc*/ 	.word	0x00000000
        /*01c0*/ 	.short	0x010a
        /*01c2*/ 	.byte	0x3f
	.zero		1


	//   ....[15]....
        /*01c4*/ 	.word	0x000165b0
        /*01c8*/ 	.word	0x00000003
        /*01cc*/ 	.word	0x00000000
        /*01d0*/ 	.short	0x010a
        /*01d2*/ 	.byte	0x3f
	.zero		1


	//   ....[16]....
        /*01d4*/ 	.word	0x00016610
        /*01d8*/ 	.word	0x00000003
        /*01dc*/ 	.word	0x00000000
        /*01e0*/ 	.short	0x010a
        /*01e2*/ 	.byte	0x3f
	.zero		1


	//   ....[17]....
        /*01e4*/ 	.word	0x00016670
        /*01e8*/ 	.word	0x00000006
        /*01ec*/ 	.word	0x00000000
        /*01f0*/ 	.short	0x010a
        /*01f2*/ 	.byte	0x3f
	.zero		1


	//   ....[18]....
        /*01f4*/ 	.word	0x00016740
        /*01f8*/ 	.word	0x0000000f
        /*01fc*/ 	.word	0x00000010
        /*0200*/ 	.short	0x010a
        /*0202*/ 	.byte	0x3f
	.zero		1


	//   ....[19]....
        /*0204*/ 	.word	0x00016810
        /*0208*/ 	.word	0x00000007
        /*020c*/ 	.word	0x00000000
        /*0210*/ 	.short	0x010a
        /*0212*/ 	.byte	0x3f
	.zero		1


	//----- nvinfo : EIATTR_NUM_MBARRIERS
	.align		4
.L_37:
        /*0214*/ 	.byte	0x03, 0x38
        /*0216*/ 	.short	0x0006


	//----- nvinfo : EIATTR_EXIT_INSTR_OFFSETS
	.align		4
        /*0218*/ 	.byte	0x04, 0x1c
        /*021a*/ 	.short	(.L_39 - .L_38)


	//   ....[0]....
.L_38:
        /*021c*/ 	.word	0x00000910


	//   ....[1]....
        /*0220*/ 	.word	0x00001180


	//   ....[2]....
        /*0224*/ 	.word	0x00015060


	//   ....[3]....
        /*0228*/ 	.word	0x000155f0


	//   ....[4]....
        /*022c*/ 	.word	0x00016600


	//----- nvinfo : EIATTR_MAX_THREADS
	.align		4
.L_39:
        /*0230*/ 	.byte	0x04, 0x05
        /*0232*/ 	.short	(.L_41 - .L_40)
.L_40:
        /*0234*/ 	.word	0x00000180
        /*0238*/ 	.word	0x00000001
        /*023c*/ 	.word	0x00000001


	//----- nvinfo : EIATTR_CRS_STACK_SIZE
	.align		4
.L_41:
        /*0240*/ 	.byte	0x04, 0x1e
        /*0242*/ 	.short	(.L_43 - .L_42)
.L_42:
        /*0244*/ 	.word	0x00000000


	//----- nvinfo : EIATTR_CBANK_PARAM_SIZE
	.align		4
.L_43:
        /*0248*/ 	.byte	0x03, 0x19
        /*024a*/ 	.short	0x0470


	//----- nvinfo : EIATTR_PARAM_CBANK
	.align		4
        /*024c*/ 	.byte	0x04, 0x0a
        /*024e*/ 	.short	(.L_45 - .L_44)
	.align		4
.L_44:
        /*0250*/ 	.word	index@(.nv.constant0._ZN7cutlass13device_kernelINS_4gemm6kernel13GemmUniversalIN4cute5tupleIJiiiiEEENS1_10collective13CollectiveMmaINS1_34MainloopSm90TmaGmmaWarpSpecializedILi2ENS5_IJNS4_1CILi2EEENSA_ILi1EEESC_EEENS1_35KernelTmaWarpSpecializedCooperativeEEENS5_IJNSA_ILi192EEENSA_ILi176EEENSA_ILi128EEEEEENS_6half_tENS5_IJlSC_lEEESK_SL_NS4_8TiledMMAINS4_8MMA_AtomIJNS4_4SM904GMMA25MMA_64x16x16_F32F16F16_SSILNSP_5MajorE0ELSR_0ELNSP_7ScaleInE1ELSS_1EEEEEENS4_6LayoutISD_NS5_IJSC_NSA_ILi0EEESW_EEEEENS5_IJNS4_10UnderscoreESZ_SZ_EEEEENS4_13SM90_TMA_LOADENS4_14ComposedLayoutINS4_7SwizzleILi3ELi4ELi3EEENS4_18smem_ptr_flag_bitsILi16EEENSV_INS5_IJNSA_ILi8EEENSA_ILi64EEEEEENS5_IJS19_SC_EEEEEEEvNS4_8identityENS4_23SM90_TMA_LOAD_MULTICASTES1D_vS1E_EENS_8epilogue10collective6detail29Sm90TmaWarpSpecializedAdapterINS1I_15DefaultEpilogueISK_SL_SL_NS1H_6thread17LinearCombinationISK_Li1EffLNS1M_9ScaleType4KindE0ELNS_15FloatRoundStyleE2ESK_EENS1_15EpilogueDefaultEEEEEvvEEEEvNT_6ParamsE)
        /*0254*/ 	.short	0x0210
        /*0256*/ 	.short	0x0470


	//----- nvinfo : EIATTR_SW_WAR
	.align		4
.L_45:
        /*0258*/ 	.byte	0x04, 0x36
        /*025a*/ 	.short	(.L_47 - .L_46)
.L_46:
        /*025c*/ 	.word	0x00000008
.L_47:


//--------------------- .nv.callgraph             --------------------------
	.section	.nv.callgraph,"",@"SHT_CUDA_CALLGRAPH"
	.align	4
	.sectionentsize	8
	.align		4
        /*0000*/ 	.word	0x00000000
	.align		4
        /*0004*/ 	.word	0xffffffff
	.align		4
        /*0008*/ 	.word	index@(_ZN7cutlass13device_kernelINS_4gemm6kernel13GemmUniversalIN4cute5tupleIJiiiiEEENS1_10collective13CollectiveMmaINS1_34MainloopSm90TmaGmmaWarpSpecializedILi2ENS5_IJNS4_1CILi2EEENSA_ILi1EEESC_EEENS1_35KernelTmaWarpSpecializedCooperativeEEENS5_IJNSA_ILi192EEENSA_ILi176EEENSA_ILi128EEEEEENS_6half_tENS5_IJlSC_lEEESK_SL_NS4_8TiledMMAINS4_8MMA_AtomIJNS4_4SM904GMMA25MMA_64x16x16_F32F16F16_SSILNSP_5MajorE0ELSR_0ELNSP_7ScaleInE1ELSS_1EEEEEENS4_6LayoutISD_NS5_IJSC_NSA_ILi0EEESW_EEEEENS5_IJNS4_10UnderscoreESZ_SZ_EEEEENS4_13SM90_TMA_LOADENS4_14ComposedLayoutINS4_7SwizzleILi3ELi4ELi3EEENS4_18smem_ptr_flag_bitsILi16EEENSV_INS5_IJNSA_ILi8EEENSA_ILi64EEEEEENS5_IJS19_SC_EEEEEEEvNS4_8identityENS4_23SM90_TMA_LOAD_MULTICASTES1D_vS1E_EENS_8epilogue10collective6detail29Sm90TmaWarpSpecializedAdapterINS1I_15DefaultEpilogueISK_SL_SL_NS1H_6thread17LinearCombinationISK_Li1EffLNS1M_9ScaleType4KindE0ELNS_15FloatRoundStyleE2ESK_EENS1_15EpilogueDefaultEEEEEvvEEEEvNT_6ParamsE)
	.align		4
        /*000c*/ 	.word	index@(__assertfail)
	.align		4
        /*0010*/ 	.word	0x00000000
	.align		4
        /*0014*/ 	.word	0xfffffffe
	.align		4
        /*0018*/ 	.word	0x00000000
	.align		4
        /*001c*/ 	.word	0xfffffffd
	.align		4
        /*0020*/ 	.word	0x00000000
	.align		4
        /*0024*/ 	.word	0xfffffffc


//--------------------- .nv.constant4             --------------------------
	.section	.nv.constant4,"a",@progbits
	.align	8
	.align		8
.nv.constant4:
        /*0000*/ 	.dword	__assertfail
	.align		8
        /*0008*/ 	.dword	__unnamed_1
	.align		8
        /*0010*/ 	.dword	_ZN40_INTERNAL_84fde865_4_k_cu_1f27a142_103484cuda3std3__45__cpo5beginE
	.align		8
        /*0018*/ 	.dword	_ZN40_INTERNAL_84fde865_4_k_cu_1f27a142_103484cuda3std3__45__cpo3endE
	.align		8
        /*0020*/ 	.dword	_ZN40_INTERNAL_84fde865_4_k_cu_1f27a142_103484cuda3std3__45__cpo6cbeginE
	.align		8
        /*0028*/ 	.dword	_ZN40_INTERNAL_84fde865_4_k_cu_1f27a142_103484cuda3std3__45__cpo4cendE
	.align		8
        /*0030*/ 	.dword	_ZN40_INTERNAL_84fde865_4_k_cu_1f27a142_103484cuda3std3__442_GLOBAL__N__84fde865_4_k_cu_1f27a142_103486ignoreE
	.align		8
        /*0038*/ 	.dword	_ZN40_INTERNAL_84fde865_4_k_cu_1f27a142_103484cuda3std3__419piecewise_constructE
	.align		8
        /*0040*/ 	.dword	_ZN40_INTERNAL_84fde865_4_k_cu_1f27a142_103484cuda3std3__48in_placeE
	.align		8
        /*0048*/ 	.dword	_ZN40_INTERNAL_84fde865_4_k_cu_1f27a142_103484cuda3std6ranges3__45__cpo4swapE
	.align		8
        /*0050*/ 	.dword	_ZN40_INTERNAL_84fde865_4_k_cu_1f27a142_103484cuda3std6ranges3__45__cpo9iter_moveE
	.align		8
        /*0058*/ 	.dword	_ZN40_INTERNAL_84fde865_4_k_cu_1f27a142_103484cute7productE
	.align		8
        /*0060*/ 	.dword	_ZN40_INTERNAL_84fde865_4_k_cu_1f27a142_103484cute1_E
	.align		8
        /*0068*/ 	.dword	$str$22
	.align		8
        /*0070*/ 	.dword	$str$23


//--------------------- .text._ZN7cutlass13device_kernelINS_4gemm6kernel13GemmUniversalIN4cute5tupleIJiiiiEEENS1_10collective13CollectiveMmaINS1_34MainloopSm90TmaGmmaWarpSpecializedILi2ENS5_IJNS4_1CILi2EEENSA_ILi1EEESC_EEENS1_35KernelTmaWarpSpecializedCooperativeEEENS5_IJNSA_ILi192EEENSA_ILi176EEENSA_ILi128EEEEEENS_6half_tENS5_IJlSC_lEEESK_SL_NS4_8TiledMMAINS4_8MMA_AtomIJNS4_4SM904GMMA25MMA_64x16x16_F32F16F16_SSILNSP_5MajorE0ELSR_0ELNSP_7ScaleInE1ELSS_1EEEEEENS4_6LayoutISD_NS5_IJSC_NSA_ILi0EEESW_EEEEENS5_IJNS4_10UnderscoreESZ_SZ_EEEEENS4_13SM90_TMA_LOADENS4_14ComposedLayoutINS4_7SwizzleILi3ELi4ELi3EEENS4_18smem_ptr_flag_bitsILi16EEENSV_INS5_IJNSA_ILi8EEENSA_ILi64EEEEEENS5_IJS19_SC_EEEEEEEvNS4_8identityENS4_23SM90_TMA_LOAD_MULTICASTES1D_vS1E_EENS_8epilogue10collective6detail29Sm90TmaWarpSpecializedAdapterINS1I_15DefaultEpilogueISK_SL_SL_NS1H_6thread17LinearCombinationISK_Li1EffLNS1M_9ScaleType4KindE0ELNS_15FloatRoundStyleE2ESK_EENS1_15EpilogueDefaultEEEEEvvEEEEvNT_6ParamsE --------------------------
	.section	.text._ZN7cutlass13device_kernelINS_4gemm6kernel13GemmUniversalIN4cute5tupleIJiiiiEEENS1_10collective13CollectiveMmaINS1_34MainloopSm90TmaGmmaWarpSpecializedILi2ENS5_IJNS4_1CILi2EEENSA_ILi1EEESC_EEENS1_35KernelTmaWarpSpecializedCooperativeEEENS5_IJNSA_ILi192EEENSA_ILi176EEENSA_ILi128EEEEEENS_6half_tENS5_IJlSC_lEEESK_SL_NS4_8TiledMMAINS4_8MMA_AtomIJNS4_4SM904GMMA25MMA_64x16x16_F32F16F16_SSILNSP_5MajorE0ELSR_0ELNSP_7ScaleInE1ELSS_1EEEEEENS4_6LayoutISD_NS5_IJSC_NSA_ILi0EEESW_EEEEENS5_IJNS4_10UnderscoreESZ_SZ_EEEEENS4_13SM90_TMA_LOADENS4_14ComposedLayoutINS4_7SwizzleILi3ELi4ELi3EEENS4_18smem_ptr_flag_bitsILi16EEENSV_INS5_IJNSA_ILi8EEENSA_ILi64EEEEEENS5_IJS19_SC_EEEEEEEvNS4_8identityENS4_23SM90_TMA_LOAD_MULTICASTES1D_vS1E_EENS_8epilogue10collective6detail29Sm90TmaWarpSpecializedAdapterINS1I_15DefaultEpilogueISK_SL_SL_NS1H_6thread17LinearCombinationISK_Li1EffLNS1M_9ScaleType4KindE0ELNS_15FloatRoundStyleE2ESK_EENS1_15EpilogueDefaultEEEEEvvEEEEvNT_6ParamsE,"ax",@progbits
	.align	128
.text._ZN7cutlass13device_kernelINS_4gemm6kernel13GemmUniversalIN4cute5tupleIJiiiiEEENS1_10collective13CollectiveMmaINS1_34MainloopSm90TmaGmmaWarpSpecializedILi2ENS5_IJNS4_1CILi2EEENSA_ILi1EEESC_EEENS1_35KernelTmaWarpSpecializedCooperativeEEENS5_IJNSA_ILi192EEENSA_ILi176EEENSA_ILi128EEEEEENS_6half_tENS5_IJlSC_lEEESK_SL_NS4_8TiledMMAINS4_8MMA_AtomIJNS4_4SM904GMMA25MMA_64x16x16_F32F16F16_SSILNSP_5MajorE0ELSR_0ELNSP_7ScaleInE1ELSS_1EEEEEENS4_6LayoutISD_NS5_IJSC_NSA_ILi0EEESW_EEEEENS5_IJNS4_10UnderscoreESZ_SZ_EEEEENS4_13SM90_TMA_LOADENS4_14ComposedLayoutINS4_7SwizzleILi3ELi4ELi3EEENS4_18smem_ptr_flag_bitsILi16EEENSV_INS5_IJNSA_ILi8EEENSA_ILi64EEEEEENS5_IJS19_SC_EEEEEEEvNS4_8identityENS4_23SM90_TMA_LOAD_MULTICASTES1D_vS1E_EENS_8epilogue10collective6detail29Sm90TmaWarpSpecializedAdapterINS1I_15DefaultEpilogueISK_SL_SL_NS1H_6thread17LinearCombinationISK_Li1EffLNS1M_9ScaleType4KindE0ELNS_15FloatRoundStyleE2ESK_EENS1_15EpilogueDefaultEEEEEvvEEEEvNT_6ParamsE:
        .type           _ZN7cutlass13device_kernelINS_4gemm6kernel13GemmUniversalIN4cute5tupleIJiiiiEEENS1_10collective13CollectiveMmaINS1_34MainloopSm90TmaGmmaWarpSpecializedILi2ENS5_IJNS4_1CILi2EEENSA_ILi1EEESC_EEENS1_35KernelTmaWarpSpecializedCooperativeEEENS5_IJNSA_ILi192EEENSA_ILi176EEENSA_ILi128EEEEEENS_6half_tENS5_IJlSC_lEEESK_SL_NS4_8TiledMMAINS4_8MMA_AtomIJNS4_4SM904GMMA25MMA_64x16x16_F32F16F16_SSILNSP_5MajorE0ELSR_0ELNSP_7ScaleInE1ELSS_1EEEEEENS4_6LayoutISD_NS5_IJSC_NSA_ILi0EEESW_EEEEENS5_IJNS4_10UnderscoreESZ_SZ_EEEEENS4_13SM90_TMA_LOADENS4_14ComposedLayoutINS4_7SwizzleILi3ELi4ELi3EEENS4_18smem_ptr_flag_bitsILi16EEENSV_INS5_IJNSA_ILi8EEENSA_ILi64EEEEEENS5_IJS19_SC_EEEEEEEvNS4_8identityENS4_23SM90_TMA_LOAD_MULTICASTES1D_vS1E_EENS_8epilogue10collective6detail29Sm90TmaWarpSpecializedAdapterINS1I_15DefaultEpilogueISK_SL_SL_NS1H_6thread17LinearCombinationISK_Li1EffLNS1M_9ScaleType4KindE0ELNS_15FloatRoundStyleE2ESK_EENS1_15EpilogueDefaultEEEEEvvEEEEvNT_6ParamsE,@function
        .size           _ZN7cutlass13device_kernelINS_4gemm6kernel13GemmUniversalIN4cute5tupleIJiiiiEEENS1_10collective13CollectiveMmaINS1_34MainloopSm90TmaGmmaWarpSpecializedILi2ENS5_IJNS4_1CILi2EEENSA_ILi1EEESC_EEENS1_35KernelTmaWarpSpecializedCooperativeEEENS5_IJNSA_ILi192EEENSA_ILi176EEENSA_ILi128EEEEEENS_6half_tENS5_IJlSC_lEEESK_SL_NS4_8TiledMMAINS4_8MMA_AtomIJNS4_4SM904GMMA25MMA_64x16x16_F32F16F16_SSILNSP_5MajorE0ELSR_0ELNSP_7ScaleInE1ELSS_1EEEEEENS4_6LayoutISD_NS5_IJSC_NSA_ILi0EEESW_EEEEENS5_IJNS4_10UnderscoreESZ_SZ_EEEEENS4_13SM90_TMA_LOADENS4_14ComposedLayoutINS4_7SwizzleILi3ELi4ELi3EEENS4_18smem_ptr_flag_bitsILi16EEENSV_INS5_IJNSA_ILi8EEENSA_ILi64EEEEEENS5_IJS19_SC_EEEEEEEvNS4_8identityENS4_23SM90_TMA_LOAD_MULTICASTES1D_vS1E_EENS_8epilogue10collective6detail29Sm90TmaWarpSpecializedAdapterINS1I_15DefaultEpilogueISK_SL_SL_NS1H_6thread17LinearCombinationISK_Li1EffLNS1M_9ScaleType4KindE0ELNS_15FloatRoundStyleE2ESK_EENS1_15EpilogueDefaultEEEEEvvEEEEvNT_6ParamsE,(.L_x_415 - _ZN7cutlass13device_kernelINS_4gemm6kernel13GemmUniversalIN4cute5tupleIJiiiiEEENS1_10collective13CollectiveMmaINS1_34MainloopSm90TmaGmmaWarpSpecializedILi2ENS5_IJNS4_1CILi2EEENSA_ILi1EEESC_EEENS1_35KernelTmaWarpSpecializedCooperativeEEENS5_IJNSA_ILi192EEENSA_ILi176EEENSA_ILi128EEEEEENS_6half_tENS5_IJlSC_lEEESK_SL_NS4_8TiledMMAINS4_8MMA_AtomIJNS4_4SM904GMMA25MMA_64x16x16_F32F16F16_SSILNSP_5MajorE0ELSR_0ELNSP_7ScaleInE1ELSS_1EEEEEENS4_6LayoutISD_NS5_IJSC_NSA_ILi0EEESW_EEEEENS5_IJNS4_10UnderscoreESZ_SZ_EEEEENS4_13SM90_TMA_LOADENS4_14ComposedLayoutINS4_7SwizzleILi3ELi4ELi3EEENS4_18smem_ptr_flag_bitsILi16EEENSV_INS5_IJNSA_ILi8EEENSA_ILi64EEEEEENS5_IJS19_SC_EEEEEEEvNS4_8identityENS4_23SM90_TMA_LOAD_MULTICASTES1D_vS1E_EENS_8epilogue10collective6detail29Sm90TmaWarpSpecializedAdapterINS1I_15DefaultEpilogueISK_SL_SL_NS1H_6thread17LinearCombinationISK_Li1EffLNS1M_9ScaleType4KindE0ELNS_15FloatRoundStyleE2ESK_EENS1_15EpilogueDefaultEEEEEvvEEEEvNT_6ParamsE)
        .other          _ZN7cutlass13device_kernelINS_4gemm6kernel13GemmUniversalIN4cute5tupleIJiiiiEEENS1_10collective13CollectiveMmaINS1_34MainloopSm90TmaGmmaWarpSpecializedILi2ENS5_IJNS4_1CILi2EEENSA_ILi1EEESC_EEENS1_35KernelTmaWarpSpecializedCooperativeEEENS5_IJNSA_ILi192EEENSA_ILi176EEENSA_ILi128EEEEEENS_6half_tENS5_IJlSC_lEEESK_SL_NS4_8TiledMMAINS4_8MMA_AtomIJNS4_4SM904GMMA25MMA_64x16x16_F32F16F16_SSILNSP_5MajorE0ELSR_0ELNSP_7ScaleInE1ELSS_1EEEEEENS4_6LayoutISD_NS5_IJSC_NSA_ILi0EEESW_EEEEENS5_IJNS4_10UnderscoreESZ_SZ_EEEEENS4_13SM90_TMA_LOADENS4_14ComposedLayoutINS4_7SwizzleILi3ELi4ELi3EEENS4_18smem_ptr_flag_bitsILi16EEENSV_INS5_IJNSA_ILi8EEENSA_ILi64EEEEEENS5_IJS19_SC_EEEEEEEvNS4_8identityENS4_23SM90_TMA_LOAD_MULTICASTES1D_vS1E_EENS_8epilogue10collective6detail29Sm90TmaWarpSpecializedAdapterINS1I_15DefaultEpilogueISK_SL_SL_NS1H_6thread17LinearCombinationISK_Li1EffLNS1M_9ScaleType4KindE0ELNS_15FloatRoundStyleE2ESK_EENS1_15EpilogueDefaultEEEEEvvEEEEvNT_6ParamsE,@"STO_CUDA_ENTRY STV_DEFAULT"
_ZN7cutlass13device_kernelINS_4gemm6kernel13GemmUniversalIN4cute5tupleIJiiiiEEENS1_10collective13CollectiveMmaINS1_34MainloopSm90TmaGmmaWarpSpecializedILi2ENS5_IJNS4_1CILi2EEENSA_ILi1EEESC_EEENS1_35KernelTmaWarpSpecializedCooperativeEEENS5_IJNSA_ILi192EEENSA_ILi176EEENSA_ILi128EEEEEENS_6half_tENS5_IJlSC_lEEESK_SL_NS4_8TiledMMAINS4_8MMA_AtomIJNS4_4SM904GMMA25MMA_64x16x16_F32F16F16_SSILNSP_5MajorE0ELSR_0ELNSP_7ScaleInE1ELSS_1EEEEEENS4_6LayoutISD_NS5_IJSC_NSA_ILi0EEESW_EEEEENS5_IJNS4_10UnderscoreESZ_SZ_EEEEENS4_13SM90_TMA_LOADENS4_14ComposedLayoutINS4_7SwizzleILi3ELi4ELi3EEENS4_18smem_ptr_flag_bitsILi16EEENSV_INS5_IJNSA_ILi8EEENSA_ILi64EEEEEENS5_IJS19_SC_EEEEEEEvNS4_8identityENS4_23SM90_TMA_LOAD_MULTICASTES1D_vS1E_EENS_8epilogue10collective6detail29Sm90TmaWarpSpecializedAdapterINS1I_15DefaultEpilogueISK_SL_SL_NS1H_6thread17LinearCombinationISK_Li1EffLNS1M_9ScaleType4KindE0ELNS_15FloatRoundStyleE2ESK_EENS1_15EpilogueDefaultEEEEEvvEEEEvNT_6ParamsE:
[----:B------:R-:W0:Y:S02]  /*0000*/  LDC R1, c[0x0][0x28] ;  /* 0x00000a00ff017b82 */ /* 0x000e240000000800 */
[----:B0-----:R-:W-:Y:S01]  /*0010*/  VIADD R1, R1, 0xfffffff8 ;  /* 0xfffffff801017836 */ /* 0x001fe20000000000 */
[----:B------:R-:W0:Y:S01]  /*0020*/  S2R R6, SR_TID.X ;  /* 0x0000000000067919 */ /* 0x000e220000002100 */
[----:B------:R-:W-:Y:S01]  /*0030*/  ELECT P0, URZ, PT ;  /* 0x00000000003f782f */ /* 0x000fe20003800000 */
[----:B------:R-:W-:Y:S01]  /*0040*/  BSSY B0, `(.L_x_0) ;  /* 0x000000f000007945 */ /* 0x000fe20003800000 */
[--C-:B0-----:R-:W-:Y:S02]  /*0050*/  SHF.R.U32.HI R0, RZ, 0x5, R6.reuse ;  /* 0x00000005ff007819 */ /* 0x101fe40000011606 */
[----:B------:R-:W-:-:S03]  /*0060*/  SHF.R.U32.HI R3, RZ, 0x7, R6 ;  /* 0x00000007ff037819 */ /* 0x000fc60000011606 */
[----:B------:R-:W0:Y:S04]  /*0070*/  SHFL.IDX PT, R2, R0, RZ, 0x1f ;  /* 0x00001fff00027589 */ /* 0x000e2800000e0000 */
[----:B------:R1:W2:Y:S01]  /*0080*/  SHFL.IDX PT, R5, R3, RZ, 0x1f ;  /* 0x00001fff03057589 */ /* 0x0002a200000e0000 */
[----:B0-----:R-:W-:-:S13]  /*0090*/  ISETP.NE.OR P0, PT, R2, RZ, !P0 ;  /* 0x000000ff0200720c */ /* 0x001fda0004705670 */
[----:B-12---:R-:W-:Y:S05]  /*00a0*/  @P0 BRA `(.L_x_1) ;  /* 0x0000000000200947 */ /* 0x006fea0003800000 */
[----:B------:R-:W-:Y:S02]  /*00b0*/  ULDC.64 UR4, c[0x0][0x198] ;  /* 0x0000660000047ab9 */ /* 0x000fe40000000a00 */
[----:B------:R-:W-:Y:S02]  /*00c0*/  UIADD3 UR6, UP0, UR4, 0xf0, URZ ;  /* 0x000000f004067890 */ /* 0x000fe4000ff1e03f */
[----:B------:R-:W-:Y:S02]  /*00d0*/  UIADD3 UR4, UP1, UR4, 0x1f0, URZ ;  /* 0x000001f004047890 */ /* 0x000fe4000ff3e03f */
[----:B------:R-:W-:Y:S02]  /*00e0*/  UIADD3.X UR7, URZ, UR5, URZ, UP0, !UPT ;  /* 0x000000053f077290 */ /* 0x000fe400087fe43f */
[----:B------:R-:W-:-:S07]  /*00f0*/  UIADD3.X UR5, URZ, UR5, URZ, UP1, !UPT ;  /* 0x000000053f057290 */ /* 0x000fce0008ffe43f */
[----:B------:R0:W-:Y:S02]  /*0100*/  UTMACCTL.PF [UR6] ;  /* 0x00000000060079b9 */ /* 0x0001e40008040000 */
[----:B------:R0:W-:Y:S02]  /*0110*/  UTMACCTL.PF [UR4] ;  /* 0x00000000040079b9 */ /* 0x0001e40008040000 */
[----:B0-----:R-:W-:Y:S01]  /*0120*/  NOP ;  /* 0x0000000000007918 */ /* 0x001fe20000000000 */
.L_x_1:
[----:B------:R-:W-:Y:S05]  /*0130*/  BSYNC B0 ;  /* 0x0000000000007941 */ /* 0x000fea0003800000 */
.L_x_0:
[----:B------:R-:W0:Y:S02]  /*0140*/  SHFL.IDX PT, R3, R0, RZ, 0x1f ;  /* 0x00001fff00037589 */ /* 0x000e2400000e0000 */
[----:B0-----:R-:W-:-:S13]  /*0150*/  ISETP.NE.AND P0, PT, R3, RZ, PT ;  /* 0x000000ff0300720c */ /* 0x001fda0003f05270 */
[----:B------:R-:W-:Y:S05]  /*0160*/  @P0 BRA `(.L_x_2) ;  /* 0x0000000000480947 */ /* 0x000fea0003800000 */
[----:B------:R-:W0:Y:S01]  /*0170*/  S2UR UR8, SR_CgaCtaId ;  /* 0x00000000000879c3 */ /* 0x000e220000008800 */
[----:B------:R-:W-:Y:S01]  /*0180*/  UMOV UR4, 0x400 ;  /* 0x0000040000047882 */ /* 0x000fe20000000000 */
[----:B------:R-:W-:Y:S01]  /*0190*/  UMOV UR5, 0x1 ;  /* 0x0000000100057882 */ /* 0x000fe20000000000 */
[----:B------:R-:W-:Y:S01]  /*01a0*/  UMOV UR6, 0x4 ;  /* 0x0000000400067882 */ /* 0x000fe20000000000 */
[----:B------:R-:W-:Y:S01]  /*01b0*/  ELECT P0, URZ, PT ;  /* 0x00000000003f782f */ /* 0x000fe20003800000 */
[----:B------:R-:W-:-:S04]  /*01c0*/  UIADD3 UR6, -UR6, 0x100000, URZ ;  /* 0x0010000006067890 */ /* 0x000fc8000fffe13f */
[----:B------:R-:W-:Y:S02]  /*01d0*/  USHF.L.U32 UR7, UR6, 0xb, URZ ;  /* 0x0000000b06077899 */ /* 0x000fe4000800063f */
[----:B------:R-:W-:Y:S02]  /*01e0*/  USHF.L.U32 UR6, UR6, 0x1, URZ ;  /* 0x0000000106067899 */ /* 0x000fe4000800063f */
[----:B0-----:R-:W-:Y:S02]  /*01f0*/  ULEA UR8, UR8, UR4, 0x18 ;  /* 0x0000000408087291 */ /* 0x001fe4000f8ec03f */
[----:B------:R-:W-:-:S04]  /*0200*/  UIADD3 UR4, -UR5, 0x100000, URZ ;  /* 0x0010000005047890 */ /* 0x000fc8000fffe13f */
[----:B------:R-:W-:Y:S02]  /*0210*/  USHF.L.U32 UR5, UR4, 0xb, URZ ;  /* 0x0000000b04057899 */ /* 0x000fe4000800063f */
[----:B------:R-:W-:Y:S01]  /*0220*/  USHF.L.U32 UR4, UR4, 0x1, URZ ;  /* 0x0000000104047899 */ /* 0x000fe2000800063f */
[----:B------:R-:W0:Y:S11]  /*0230*/  FENCE.VIEW.ASYNC.S ;  /* 0x00000000000073c6 */ /* 0x000e360000000000 */
[----:B0-----:R0:W1:Y:S01]  /*0240*/  SYNCS.EXCH.64 URZ, [UR8], UR4 ;  /* 0x00000004083f75b2 */ /* 0x0010620008000100 */
[----:B------:R0:W2:Y:S01]  /*0250*/  SYNCS.EXCH.64 URZ, [UR8+0x10], UR6 ;  /* 0x00001006083f75b2 */ /* 0x0000a20008000100 */
[----:B------:R0:W3:Y:S01]  /*0260*/  SYNCS.EXCH.64 URZ, [UR8+0x8], UR4 ;  /* 0x00000804083f75b2 */ /* 0x0000e20008000100 */
[----:B------:R0:W4:Y:S01]  /*0270*/  SYNCS.EXCH.64 URZ, [UR8+0x18], UR6 ;  /* 0x00001806083f75b2 */ /* 0x0001220008000100 */
[----:B------:R-:W-:Y:S01]  /*0280*/  NOP ;  /* 0x0000000000007918 */ /* 0x000fe20000000000 */
.L_x_2:
[----:B------:R-:W-:Y:S01]  /*0290*/  SHF.R.S32.HI R4, RZ, 0x1f, R6 ;  /* 0x0000001fff047819 */ /* 0x000fe20000011406 */
[----:B------:R-:W5:Y:S01]  /*02a0*/  SHFL.IDX PT, R0, R0, RZ, 0x1f ;  /* 0x00001fff00007589 */ /* 0x000f6200000e0000 */
[----:B0-----:R-:W0:Y:S01]  /*02b0*/  S2UR UR8, SR_CTAID.X ;  /* 0x00000000000879c3 */ /* 0x001e220000002500 */
[----:B------:R-:W-:Y:S02]  /*02c0*/  ELECT P0, URZ, PT ;  /* 0x00000000003f782f */ /* 0x000fe40003800000 */
[----:B------:R-:W-:Y:S01]  /*02d0*/  LEA.HI R4, R4, R6, RZ, 0x7 ;  /* 0x0000000604047211 */ /* 0x000fe200078f38ff */
[----:B------:R-:W-:Y:S01]  /*02e0*/  ULDC UR4, c[0x0][0x150] ;  /* 0x0000540000047ab9 */ /* 0x000fe20000000800 */
[----:B------:R-:W-:Y:S01]  /*02f0*/  SHF.R.S32.HI R8, RZ, 0x1f, R3 ;  /* 0x0000001fff087819 */ /* 0x000fe20000011403 */
[----:B------:R-:W-:Y:S01]  /*0300*/  NOP ;  /* 0x0000000000007918 */ /* 0x000fe20000000000 */
[----:B------:R-:W-:Y:S01]  /*0310*/  LOP3.LUT R4, R4, 0xffffff80, RZ, 0xc0, !PT ;  /* 0xffffff8004047812 */ /* 0x000fe200078ec0ff */
[----:B------:R-:W-:Y:S01]  /*0320*/  NOP ;  /* 0x0000000000007918 */ /* 0x000fe20000000000 */
[----:B------:R-:W-:Y:S01]  /*0330*/  LEA.HI R8, R8, R3, RZ, 0x2 ;  /* 0x0000000308087211 */ /* 0x000fe200078f10ff */
[----:B------:R-:W1:Y:S01]  /*0340*/  LDC R10, c[0x0][0x144] ;  /* 0x00005100ff0a7b82 */ /* 0x000e620000000800 */
[----:B------:R-:W-:Y:S01]  /*0350*/  ISETP.NE.AND P3, PT, R5, RZ, PT ;  /* 0x000000ff0500720c */ /* 0x000fe20003f65270 */
[----:B------:R-:W-:Y:S01]  /*0360*/  IMAD.IADD R6, R6, 0x1, -R4 ;  /* 0x0000000106067824 */ /* 0x000fe200078e0a04 */
[----:B------:R-:W-:Y:S01]  /*0370*/  LOP3.LUT R8, R8, 0x3ffffffc, RZ, 0xc0, !PT ;  /* 0x3ffffffc08087812 */ /* 0x000fe200078ec0ff */
[----:B------:R-:W2:Y:S03]  /*0380*/  S2R R4, SR_CTAID.Y ;  /* 0x0000000000047919 */ /* 0x000ea60000002600 */
[----:B------:R-:W-:Y:S01]  /*0390*/  SHF.R.S32.HI R7, RZ, 0x1f, R6 ;  /* 0x0000001fff077819 */ /* 0x000fe20000011406 */
[----:B------:R-:W-:Y:S01]  /*03a0*/  IMAD.IADD R8, R3, 0x1, -R8 ;  /* 0x0000000103087824 */ /* 0x000fe200078e0a08 */
[----:B------:R-:W3:Y:S02]  /*03b0*/  LDC R13, c[0x0][0x140] ;  /* 0x00005000ff0d7b82 */ /* 0x000ee40000000800 */
[----:B------:R-:W-:-:S02]  /*03c0*/  LEA.HI R7, R7, R6, RZ, 0x3 ;  /* 0x0000000607077211 */ /* 0x000fc400078f18ff */
[----:B-----5:R-:W-:Y:S02]  /*03d0*/  ISETP.NE.OR P0, PT, R0, RZ, !P0 ;  /* 0x000000ff0000720c */ /* 0x020fe40004705670 */
[--C-:B------:R-:W-:Y:S02]  /*03e0*/  SHF.R.S32.HI R0, RZ, 0x3, R7.reuse ;  /* 0x00000003ff007819 */ /* 0x100fe40000011407 */
[----:B------:R-:W-:Y:S02]  /*03f0*/  SHF.R.S32.HI R7, RZ, 0x1f, R7 ;  /* 0x0000001fff077819 */ /* 0x000fe40000011407 */
[----:B0-----:R-:W-:Y:S02]  /*0400*/  I2FP.F32.U32 R9, UR8 ;  /* 0x0000000800097c45 */ /* 0x001fe40008201000 */
[----:B------:R-:W-:-:S03]  /*0410*/  LEA.HI R7, R7, R0, RZ, 0x2 ;  /* 0x0000000007077211 */ /* 0x000fc600078f10ff */
[----:B------:R-:W-:Y:S01]  /*0420*/  FMUL R9, R9, UR4 ;  /* 0x0000000409097c20 */ /* 0x000fe20008400000 */
[----:B------:R-:W-:Y:S01]  /*0430*/  LOP3.LUT R7, R7, 0xfffffffc, RZ, 0xc0, !PT ;  /* 0xfffffffc07077812 */ /* 0x000fe200078ec0ff */
[----:B------:R-:W-:Y:S01]  /*0440*/  VOTEU.ALL UP0, P0 ;  /* 0x00000000003f7886 */ /* 0x000fe20000000000 */
[----:B------:R-:W-:Y:S01]  /*0450*/  ULDC UR4, c[0x0][0x154] ;  /* 0x0000550000047ab9 */ /* 0x000fe20000000800 */
[----:B------:R-:W-:Y:S02]  /*0460*/  VOTEU.ALL UP1, P0 ;  /* 0x00000000003f7886 */ /* 0x000fe40000020000 */
[----:B------:R-:W0:Y:S01]  /*0470*/  F2I.U32.TRUNC.NTZ R9, R9 ;  /* 0x0000000900097305 */ /* 0x000e22000020f000 */
[----:B------:R-:W-:Y:S01]  /*0480*/  IMAD.IADD R7, R0, 0x1, -R7 ;  /* 0x0000000100077824 */ /* 0x000fe200078e0a07 */
[----:B------:R-:W5:Y:S01]  /*0490*/  @!UP0 S2UR UR7, SR_CgaCtaId ;  /* 0x00000000000789c3 */ /* 0x000f620000008800 */
[----:B------:R-:W-:Y:S01]  /*04a0*/  @!UP0 UMOV UR6, 0x400 ;  /* 0x0000040000068882 */ /* 0x000fe20000000000 */
[----:B---3--:R-:W-:Y:S01]  /*04b0*/  ISETP.EQ.U32.AND P2, PT, R13, 0x1, PT ;  /* 0x000000010d00780c */ /* 0x008fe20003f42070 */
[----:B------:R-:W-:Y:S01]  /*04c0*/  IMAD R8, R8, 0x4, R7 ;  /* 0x0000000408087824 */ /* 0x000fe200078e0207 */
[----:B--2---:R-:W-:-:S04]  /*04d0*/  I2FP.F32.U32 R3, R4 ;  /* 0x0000000400037245 */ /* 0x004fc80000201000 */
[----:B------:R-:W-:Y:S01]  /*04e0*/  LEA.HI R0, R8, R8, RZ, 0x1 ;  /* 0x0000000808007211 */ /* 0x000fe200078f08ff */
[----:B------:R-:W-:Y:S01]  /*04f0*/  FMUL R12, R3, UR4 ;  /* 0x00000004030c7c20 */ /* 0x000fe20008400000 */
[----:B------:R-:W2:Y:S01]  /*0500*/  LDC R7, c[0x0][0x148] ;  /* 0x00005200ff077b82 */ /* 0x000ea20000000800 */
[----:B------:R-:W-:Y:S01]  /*0510*/  UMOV UR4, 0x20 ;  /* 0x0000002000047882 */ /* 0x000fe20000000000 */
[----:B------:R-:W-:Y:S01]  /*0520*/  LOP3.LUT R11, R0, 0xfffffffe, RZ, 0xc0, !PT ;  /* 0xfffffffe000b7812 */ /* 0x000fe200078ec0ff */
[----:B0-----:R-:W-:Y:S01]  /*0530*/  IMAD.MOV R15, RZ, RZ, -R9 ;  /* 0x000000ffff0f7224 */ /* 0x001fe200078e0a09 */
[----:B------:R-:W-:Y:S01]  /*0540*/  SHF.R.S32.HI R9, RZ, 0x1f, R2 ;  /* 0x0000001fff097819 */ /* 0x000fe20000011402 */
[----:B------:R-:W0:Y:S01]  /*0550*/  F2I.U32.TRUNC.NTZ R12, R12 ;  /* 0x0000000c000c7305 */ /* 0x000e22000020f000 */
[----:B------:R-:W-:-:S04]  /*0560*/  @!UP0 UIADD3 UR4, -UR4, 0x100000, URZ ;  /* 0x0010000004048890 */ /* 0x000fc8000fffe13f */
[----:B------:R-:W-:Y:S02]  /*0570*/  @!UP0 USHF.L.U32 UR5, UR4, 0xb, URZ ;  /* 0x0000000b04058899 */ /* 0x000fe4000800063f */
[----:B------:R-:W-:Y:S01]  /*0580*/  @!UP0 USHF.L.U32 UR4, UR4, 0x1, URZ ;  /* 0x0000000104048899 */ /* 0x000fe2000800063f */
[----:B-1----:R-:W-:Y:S01]  /*0590*/  IMAD R3, R10, R15, UR8 ;  /* 0x000000080a037e24 */ /* 0x002fe2000f8e020f */
[----:B------:R-:W-:Y:S01]  /*05a0*/  LEA.HI R9, R9, R2, RZ, 0x2 ;  /* 0x0000000209097211 */ /* 0x000fe200078f10ff */
[C---:B------:R-:W-:Y:S02]  /*05b0*/  IMAD.IADD R0, R8.reuse, 0x1, -R11 ;  /* 0x0000000108007824 */ /* 0x040fe400078e0a0b */
[----:B------:R-:W-:Y:S01]  /*05c0*/  IMAD.SHL.U32 R11, R8, 0x4, RZ ;  /* 0x00000004080b7824 */ /* 0x000fe200078e00ff */
[----:B------:R-:W-:Y:S02]  /*05d0*/  LOP3.LUT R9, R9, 0xfffffffc, RZ, 0xc0, !PT ;  /* 0xfffffffc09097812 */ /* 0x000fe400078ec0ff */
[----:B------:R-:W-:Y:S01]  /*05e0*/  ISETP.NE.AND P4, PT, R0, R3, PT ;  /* 0x000000030000720c */ /* 0x000fe20003f85270 */
[----:B-----5:R-:W-:Y:S01]  /*05f0*/  @!UP0 ULEA UR6, UR7, UR6, 0x18 ;  /* 0x0000000607068291 */ /* 0x020fe2000f8ec03f */
[----:B------:R-:W-:Y:S01]  /*0600*/  LOP3.LUT R16, R8, 0xc, R11, 0x78, !PT ;  /* 0x0000000c08107812 */ /* 0x000fe200078e780b */
[----:B------:R-:W-:Y:S01]  /*0610*/  IMAD.IADD R0, R2, 0x1, -R9 ;  /* 0x0000000102007824 */ /* 0x000fe200078e0a09 */
[----:B------:R-:W-:Y:S01]  /*0620*/  VOTEU.ALL UP0, P0 ;  /* 0x00000000003f7886 */ /* 0x000fe20000000000 */
[----:B------:R-:W-:Y:S01]  /*0630*/  LOP3.LUT P0, RZ, R6, 0x7, RZ, 0xc0, !PT ;  /* 0x0000000706ff7812 */ /* 0x000fe2000780c0ff */
[----:B0-----:R-:W-:-:S02]  /*0640*/  IMAD.MOV R14, RZ, RZ, -R12 ;  /* 0x000000ffff0e7224 */ /* 0x001fc400078e0a0c */
[----:B------:R-:W-:Y:S01]  /*0650*/  ISETP.NE.AND P1, PT, R0, 0x3, PT ;  /* 0x000000030000780c */ /* 0x000fe20003f25270 */
[----:B------:R-:W-:Y:S01]  /*0660*/  VIADD R6, R5, 0xffffffff ;  /* 0xffffffff05067836 */ /* 0x000fe20000000000 */
[----:B------:R-:W-:Y:S01]  /*0670*/  ISETP.LT.U32.AND P0, PT, R16, 0x2, !P0 ;  /* 0x000000021000780c */ /* 0x000fe20004701070 */
[----:B--2---:R-:W-:Y:S01]  /*0680*/  IMAD R9, R7, R14, R4 ;  /* 0x0000000e07097224 */ /* 0x004fe200078e0204 */
[----:B------:R-:W-:Y:S01]  /*0690*/  ISETP.EQ.OR P1, PT, R0, RZ, !P1 ;  /* 0x000000ff0000720c */ /* 0x000fe20004f22670 */
[----:B------:R-:W0:Y:S02]  /*06a0*/  FENCE.VIEW.ASYNC.S ;  /* 0x00000000000073c6 */ /* 0x000e240000000000 */
[----:B0-----:R0:W1:Y:S01]  /*06b0*/  @!UP0 SYNCS.EXCH.64 URZ, [UR6+0x30], UR4 ;  /* 0x00003004063f85b2 */ /* 0x0010620008000100 */
[----:B------:R-:W-:Y:S02]  /*06c0*/  @P4 LEA.HI R2, R16, R16, RZ, 0x1 ;  /* 0x0000001010024211 */ /* 0x000fe400078f08ff */
[----:B------:R-:W-:-:S02]  /*06d0*/  ISETP.EQ.AND P1, PT, R5, RZ, P1 ;  /* 0x000000ff0500720c */ /* 0x000fc40000f22270 */
[----:B------:R-:W-:Y:S02]  /*06e0*/  @P4 SHF.R.S32.HI R2, RZ, 0x1, R2 ;  /* 0x00000001ff024819 */ /* 0x000fe40000011402 */
[----:B------:R-:W-:Y:S02]  /*06f0*/  ISETP.GE.U32.AND P6, PT, R6, 0x2, PT ;  /* 0x000000020600780c */ /* 0x000fe40003fc6070 */
[----:B------:R-:W-:Y:S01]  /*0700*/  @P4 ISETP.NE.AND P5, PT, R2, R9, PT ;  /* 0x000000090200420c */ /* 0x000fe20003fa5270 */
[----:B------:R-:W-:Y:S01]  /*0710*/  IMAD.MOV.U32 R2, RZ, RZ, 0x1 ;  /* 0x00000001ff027424 */ /* 0x000fe200078e00ff */
[----:B------:R-:W-:Y:S02]  /*0720*/  SEL R9, RZ, 0x1, !P0 ;  /* 0x00000001ff097807 */ /* 0x000fe40004000000 */
[----:B------:R-:W-:Y:S02]  /*0730*/  @P4 SEL R2, RZ, 0x1, P5 ;  /* 0x00000001ff024807 */ /* 0x000fe40002800000 */
[----:B------:R-:W-:Y:S01]  /*0740*/  SEL R17, RZ, 0x1, !P1 ;  /* 0x00000001ff117807 */ /* 0x000fe20004800000 */
[----:B------:R0:W2:Y:S01]  /*0750*/  @!UP1 SYNCS.EXCH.64 URZ, [UR6+0x38], UR4 ;  /* 0x00003804063f95b2 */ /* 0x0000a20008000100 */
[----:B------:R-:W-:Y:S01]  /*0760*/  LOP3.LUT R2, R2, R9, RZ, 0xc0, !PT ;  /* 0x0000000902027212 */ /* 0x000fe200078ec0ff */
[----:B------:R-:W-:Y:S01]  /*0770*/  NOP ;  /* 0x0000000000007918 */ /* 0x000fe20000000000 */
[----:B------:R-:W-:Y:S01]  /*0780*/  SEL R17, R17, 0x2, P6 ;  /* 0x0000000211117807 */ /* 0x000fe20003000000 */
[----:B------:R-:W-:Y:S06]  /*0790*/  @!P2 BRA `(.L_x_3) ;  /* 0x000000000008a947 */ /* 0x000fec0003800000 */
[----:B-12-4-:R-:W-:Y:S01]  /*07a0*/  UCGABAR_ARV ;  /* 0x00000000000079c7 */ /* 0x016fe20008000000 */
[----:B------:R-:W-:Y:S05]  /*07b0*/  BRA `(.L_x_4) ;  /* 0x0000000000047947 */ /* 0x000fea0003800000 */
.L_x_3:
[----:B-12-4-:R-:W-:Y:S01]  /*07c0*/  NOP ;  /* 0x0000000000007918 */ /* 0x016fe20000000000 */
.L_x_4:
[----:B------:R-:W1:Y:S01]  /*07d0*/  LDC R8, c[0x0][0x65c] ;  /* 0x00019700ff087b82 */ /* 0x000e620000000800 */
[----:B------:R-:W-:Y:S01]  /*07e0*/  IMAD.MOV.U32 R9, RZ, RZ, RZ ;  /* 0x000000ffff097224 */ /* 0x000fe200078e00ff */
[----:B-1----:R-:W-:Y:S01]  /*07f0*/  ISETP.NE.AND P1, PT, R8, 0x1, PT ;  /* 0x000000010800780c */ /* 0x002fe20003f25270 */
[----:B------:R-:W-:-:S12]  /*0800*/  IMAD.U32 R8, RZ, RZ, UR8 ;  /* 0x00000008ff087e24 */ /* 0x000fd8000f8e00ff */
[----:B------:R-:W1:Y:S01]  /*0810*/  @P1 LDC R23, c[0x0][0x10] ;  /* 0x00000400ff171b82 */ /* 0x000e620000000800 */
[----:B------:R-:W-:Y:S02]  /*0820*/  @P1 IMAD.MOV.U32 R5, RZ, RZ, RZ ;  /* 0x000000ffff051224 */ /* 0x000fe400078e00ff */
[----:B------:R-:W-:-:S05]  /*0830*/  @P1 IMAD.MOV.U32 R19, RZ, RZ, RZ ;  /* 0x000000ffff131224 */ /* 0x000fca00078e00ff */
[----:B------:R-:W2:Y:S01]  /*0840*/  @!P1 LDC R11, c[0x0][0xc] ;  /* 0x00000300ff0b9b82 */ /* 0x000ea20000000800 */
[----:B-1----:R-:W-:-:S04]  /*0850*/  @P1 IMAD.WIDE.U32 R22, R23, UR8, R4 ;  /* 0x0000000817161c25 */ /* 0x002fc8000f8e0004 */
[----:B------:R-:W-:Y:S02]  /*0860*/  @P1 IMAD.IADD R19, R23, 0x1, R19 ;  /* 0x0000000117131824 */ /* 0x000fe400078e0213 */
[----:B--2---:R-:W-:-:S04]  /*0870*/  @!P1 IMAD.WIDE.U32 R8, R4, R11, R8 ;  /* 0x0000000b04089225 */ /* 0x004fc800078e0008 */
[----:B------:R-:W-:Y:S02]  /*0880*/  @!P1 IMAD.MOV.U32 R22, RZ, RZ, R8 ;  /* 0x000000ffff169224 */ /* 0x000fe400078e0008 */
[----:B------:R-:W-:Y:S01]  /*0890*/  @!P1 IMAD.MOV.U32 R19, RZ, RZ, R9 ;  /* 0x000000ffff139224 */ /* 0x000fe200078e0009 */
[----:B------:R-:W-:Y:S06]  /*08a0*/  @!P2 BRA `(.L_x_5) ;  /* 0x00000000000ca947 */ /* 0x000fec0003800000 */
[----:B------:R-:W-:Y:S01]  /*08b0*/  UCGABAR_WAIT ;  /* 0x0000000000007dc7 */ /* 0x000fe20008000000 */
[----:B------:R-:W-:Y:S01]  /*08c0*/  CCTL.IVALL ;  /* 0x00000000ff00798f */ /* 0x000fe20002000000 */
[----:B------:R-:W-:Y:S05]  /*08d0*/  BRA `(.L_x_6) ;  /* 0x0000000000047947 */ /* 0x000fea0003800000 */
.L_x_5:
[----:B------:R-:W-:Y:S06]  /*08e0*/  BAR.SYNC.DEFER_BLOCKING 0x0 ;  /* 0x0000000000007b1d */ /* 0x000fec0000010000 */
.L_x_6:
[----:B------:R-:W-:Y:S05]  /*08f0*/  @!P3 BRA `(.L_x_7) ;  /* 0x0000014400dcb947 */ /* 0x000fea0003800000 */
[----:B------:R-:W-:-:S13]  /*0900*/  ISETP.GT.U32.AND P0, PT, R6, 0x1, PT ;  /* 0x000000010600780c */ /* 0x000fda0003f04070 */
[----:B0-----:R-:W-:Y:S05]  /*0910*/  @P0 EXIT ;  /* 0x000000000000094d */ /* 0x001fea0003800000 */
[----:B------:R-:W-:Y:S01]  /*0920*/  IMAD.MOV.U32 R8, RZ, RZ, -0x1 ;  /* 0xffffffffff087424 */ /* 0x000fe200078e00ff */
[----:B------:R-:W-:Y:S01]  /*0930*/  ULDC.64 UR4, c[0x0][0x650] ;  /* 0x0001940000047ab9 */ /* 0x000fe20000000a00 */
[----:B------:R-:W-:Y:S01]  /*0940*/  IMAD.MOV.U32 R6, RZ, RZ, -0x1 ;  /* 0xffffffffff067424 */ /* 0x000fe200078e00ff */
[----:B------:R-:W-:Y:S01]  /*0950*/  ISETP.GE.U32.AND P0, PT, R22, UR4, PT ;  /* 0x0000000416007c0c */ /* 0x000fe2000bf06070 */
[----:B------:R-:W-:Y:S01]  /*0960*/  IMAD.MOV.U32 R18, RZ, RZ, -0x1 ;  /* 0xffffffffff127424 */ /* 0x000fe200078e00ff */
[----:B------:R0:W-:Y:S01]  /*0970*/  STL [R1], R8 ;  /* 0x0000000801007387 */ /* 0x0001e20000100800 */
[----:B------:R-:W-:Y:S02]  /*0980*/  PRMT R0, RZ, 0x7610, R0 ;  /* 0x00007610ff007816 */ /* 0x000fe40000000000 */
[----:B------:R-:W-:Y:S01]  /*0990*/  ISETP.GE.U32.AND.EX P0, PT, R19, UR5, PT, P0 ;  /* 0x0000000513007c0c */ /* 0x000fe2000bf06100 */
[----:B------:R0:W-:-:S12]  /*09a0*/  STL [R1+0x4], R6 ;  /* 0x0000040601007387 */ /* 0x0001d80000100800 */
[----:B0-----:R-:W-:Y:S05]  /*09b0*/  @P0 BRA `(.L_x_8) ;  /* 0x0000000400380947 */ /* 0x001fea0003800000 */
[----:B------:R-:W0:Y:S01]  /*09c0*/  LDC.64 R20, c[0x0][0x628] ;  /* 0x00018a00ff147b82 */ /* 0x000e220000000a00 */
[----:B------:R-:W-:Y:S02]  /*09d0*/  IMAD.MOV.U32 R8, RZ, RZ, R22 ;  /* 0x000000ffff087224 */ /* 0x000fe400078e0016 */
[----:B------:R-:W-:-:S05]  /*09e0*/  IMAD.MOV.U32 R9, RZ, RZ, R19 ;  /* 0x000000ffff097224 */ /* 0x000fca00078e0013 */
[----:B------:R-:W1:Y:S08]  /*09f0*/  LDC R0, c[0x0][0x630] ;  /* 0x00018c00ff007b82 */ /* 0x000e700000000800 */
[----:B------:R-:W2:Y:S01]  /*0a00*/  LDC.64 R24, c[0x0][0x620] ;  /* 0x00018800ff187b82 */ /* 0x000ea20000000a00 */
[----:B0-----:R-:W-:-:S04]  /*0a10*/  ISETP.NE.U32.AND P0, PT, R20, RZ, PT ;  /* 0x000000ff1400720c */ /* 0x001fc80003f05070 */
[----:B------:R-:W-:-:S13]  /*0a20*/  ISETP.NE.AND.EX P0, PT, R21, RZ, PT, P0 ;  /* 0x000000ff1500720c */ /* 0x000fda0003f05300 */
[----:B-12---:R-:W-:Y:S05]  /*0a30*/  @!P0 BRA `(.L_x_9) ;  /* 0x0000000000288947 */ /* 0x006fea0003800000 */
[----:B------:R-:W0:Y:S02]  /*0a40*/  LDC R13, c[0x0][0x634] ;  /* 0x00018d00ff0d7b82 */ /* 0x000e240000000800 */
[----:B0-----:R-:W-:-:S05]  /*0a50*/  IADD3 R13, P0, R22, R13, RZ ;  /* 0x0000000d160d7210 */ /* 0x001fca0007f1e0ff */
[----:B------:R-:W-:-:S04]  /*0a60*/  IMAD.X R15, RZ, RZ, R19, P0 ;  /* 0x000000ffff0f7224 */ /* 0x000fc800000e0613 */
[----:B------:R-:W-:-:S04]  /*0a70*/  IMAD.WIDE.U32 R8, R15, R20, RZ ;  /* 0x000000140f087225 */ /* 0x000fc800078e00ff */
[----:B------:R-:W-:-:S04]  /*0a80*/  IMAD.WIDE.U32 R10, P0, R13, R21, R8 ;  /* 0x000000150d0a7225 */ /* 0x000fc80007800008 */
[----:B------:R-:W-:-:S04]  /*0a90*/  IMAD.WIDE.U32 R8, R13, R20, RZ ;  /* 0x000000140d087225 */ /* 0x000fc800078e00ff */
[----:B------:R-:W-:Y:S01]  /*0aa0*/  IMAD.X R13, RZ, RZ, RZ, P0 ;  /* 0x000000ffff0d7224 */ /* 0x000fe200000e06ff */
[----:B------:R-:W-:Y:S01]  /*0ab0*/  IADD3 RZ, P0, R9, R10, RZ ;  /* 0x0000000a09ff7210 */ /* 0x000fe20007f1e0ff */
[----:B------:R-:W-:-:S04]  /*0ac0*/  IMAD.MOV.U32 R12, RZ, RZ, R11 ;  /* 0x000000ffff0c7224 */ /* 0x000fc800078e000b */
[----:B------:R-:W-:-:S08]  /*0ad0*/  IMAD.WIDE.U32.X R8, R15, R21, R12, P0 ;  /* 0x000000150f087225 */ /* 0x000fd000000e040c */
.L_x_9:
[----:B------:R-:W0:Y:S01]  /*0ae0*/  LDC.64 R20, c[0x0][0x640] ;  /* 0x00019000ff147b82 */ /* 0x000e220000000a00 */
[-CC-:B------:R-:W-:Y:S01]  /*0af0*/  SHF.R.U64 R26, R8, R0.reuse, R9.reuse ;  /* 0x00000000081a7219 */ /* 0x180fe20000001209 */
[----:B------:R-:W-:Y:S01]  /*0b00*/  IMAD.MOV.U32 R18, RZ, RZ, R22 ;  /* 0x000000ffff127224 */ /* 0x000fe200078e0016 */
[----:B------:R-:W-:Y:S01]  /*0b10*/  SHF.R.U32.HI R0, RZ, R0, R9 ;  /* 0x00000000ff007219 */ /* 0x000fe20000011609 */
[----:B------:R-:W-:Y:S01]  /*0b20*/  IMAD R28, R7, R14, R4 ;  /* 0x0000000e071c7224 */ /* 0x000fe200078e0204 */
[----:B------:R-:W-:Y:S01]  /*0b30*/  IADD3 R5, P0, RZ, -R26, RZ ;  /* 0x8000001aff057210 */ /* 0x000fe20007f1e0ff */
[----:B------:R-:W-:Y:S02]  /*0b40*/  IMAD.MOV.U32 R23, RZ, RZ, 0x1 ;  /* 0x00000001ff177424 */ /* 0x000fe400078e00ff */
[----:B------:R-:W1:Y:S02]  /*0b50*/  LDC R6, c[0x0][0x618] ;  /* 0x00018600ff067b82 */ /* 0x000e640000000800 */
[----:B------:R-:W-:-:S04]  /*0b60*/  IMAD.X R9, RZ, RZ, ~R0, P0 ;  /* 0x000000ffff097224 */ /* 0x000fc800000e0e00 */
[-C--:B------:R-:W-:Y:S02]  /*0b70*/  IMAD R0, R9, R24.reuse, RZ ;  /* 0x0000001809007224 */ /* 0x080fe400078e02ff */
[----:B------:R-:W2:Y:S01]  /*0b80*/  LDC R11, c[0x0][0x608] ;  /* 0x00018200ff0b7b82 */ /* 0x000ea20000000800 */
[----:B------:R-:W-:-:S04]  /*0b90*/  IMAD.WIDE.U32 R8, R5, R24, R18 ;  /* 0x0000001805087225 */ /* 0x000fc800078e0012 */
[----:B------:R-:W-:-:S03]  /*0ba0*/  IMAD R5, R5, R25, R0 ;  /* 0x0000001905057224 */ /* 0x000fc600078e0200 */
[----:B------:R-:W3:Y:S01]  /*0bb0*/  LDC R12, c[0x0][0x658] ;  /* 0x00019600ff0c7b82 */ /* 0x000ee20000000800 */
[----:B0-----:R-:W-:Y:S01]  /*0bc0*/  ISETP.NE.U32.AND P0, PT, R20, RZ, PT ;  /* 0x000000ff1400720c */ /* 0x001fe20003f05070 */
[----:B------:R-:W-:Y:S02]  /*0bd0*/  IMAD.IADD R5, R9, 0x1, R5 ;  /* 0x0000000109057824 */ /* 0x000fe400078e0205 */
[----:B------:R-:W-:Y:S01]  /*0be0*/  IMAD.MOV.U32 R9, RZ, RZ, -0x1 ;  /* 0xffffffffff097424 */ /* 0x000fe200078e00ff */
[----:B------:R-:W-:-:S03]  /*0bf0*/  ISETP.NE.AND.EX P0, PT, R21, RZ, PT, P0 ;  /* 0x000000ff1500720c */ /* 0x000fc60003f05300 */
[----:B------:R-:W0:Y:S01]  /*0c00*/  LDC R15, c[0x0][0x600] ;  /* 0x00018000ff0f7b82 */ /* 0x000e220000000800 */
[-CC-:B-1----:R-:W-:Y:S02]  /*0c10*/  SHF.R.U64 R13, R8, R6.reuse, R5.reuse ;  /* 0x00000006080d7219 */ /* 0x182fe40000001205 */
[----:B------:R-:W-:-:S05]  /*0c20*/  SHF.R.U32.HI R0, RZ, R6, R5 ;  /* 0x00000006ff007219 */ /* 0x000fca0000011605 */
[----:B------:R-:W1:Y:S01]  /*0c30*/  LDC R18, c[0x0][0x648] ;  /* 0x00019200ff127b82 */ /* 0x000e620000000800 */
[-CC-:B--2---:R-:W-:Y:S02]  /*0c40*/  SHF.R.U64 R27, R13, R11.reuse, R0.reuse ;  /* 0x0000000b0d1b7219 */ /* 0x184fe40000001200 */
[----:B------:R-:W-:-:S05]  /*0c50*/  SHF.R.U32.HI R5, RZ, R11, R0 ;  /* 0x0000000bff057219 */ /* 0x000fca0000011600 */
[----:B------:R-:W2:Y:S01]  /*0c60*/  LDC R24, c[0x0][0x638] ;  /* 0x00018e00ff187b82 */ /* 0x000ea20000000800 */
[-CC-:B---3--:R-:W-:Y:S02]  /*0c70*/  SHF.R.U64 R14, R27, R12.reuse, R5.reuse ;  /* 0x0000000c1b0e7219 */ /* 0x188fe40000001205 */
[-C--:B------:R-:W-:Y:S02]  /*0c80*/  SHF.L.U32 R0, R9, R12.reuse, RZ ;  /* 0x0000000c09007219 */ /* 0x080fe400000006ff */
[----:B------:R-:W-:Y:S01]  /*0c90*/  SHF.R.U32.HI R5, RZ, R12, R5 ;  /* 0x0000000cff057219 */ /* 0x000fe20000011605 */
[----:B------:R-:W-:Y:S01]  /*0ca0*/  IMAD.MOV.U32 R4, RZ, RZ, R14 ;  /* 0x000000ffff047224 */ /* 0x000fe200078e000e */
[----:B------:R-:W-:Y:S01]  /*0cb0*/  LOP3.LUT R10, RZ, R0, RZ, 0x33, !PT ;  /* 0x00000000ff0a7212 */ /* 0x000fe200078e33ff */
[----:B------:R-:W3:Y:S01]  /*0cc0*/  LDC R25, c[0x0][0x610] ;  /* 0x00018400ff197b82 */ /* 0x000ee20000000800 */
[----:B------:R-:W-:Y:S05]  /*0cd0*/  @!P0 BRA `(.L_x_10) ;  /* 0x0000000000288947 */ /* 0x000fea0003800000 */
[----:B------:R-:W4:Y:S02]  /*0ce0*/  LDC R9, c[0x0][0x64c] ;  /* 0x00019300ff097b82 */ /* 0x000f240000000800 */
[----:B----4-:R-:W-:-:S05]  /*0cf0*/  IADD3 R9, P0, R14, R9, RZ ;  /* 0x000000090e097210 */ /* 0x010fca0007f1e0ff */
        /* <DEDUP_REMOVED lines=8> */
.L_x_10:
[----:B-1----:R-:W-:Y:S01]  /*0d80*/  SHF.R.U64 R4, R4, R18, R5 ;  /* 0x0000001204047219 */ /* 0x002fe20000001205 */
[----:B0-----:R-:W-:Y:S01]  /*0d90*/  VIADD R6, R15, 0xffffffff ;  /* 0xffffffff0f067836 */ /* 0x001fe20000000000 */
[----:B------:R-:W-:Y:S01]  /*0da0*/  SHF.L.U32 R0, R23, R12, RZ ;  /* 0x0000000c17007219 */ /* 0x000fe200000006ff */
[----:B------:R-:W-:Y:S01]  /*0db0*/  IMAD.MOV.U32 R18, RZ, RZ, R26 ;  /* 0x000000ffff127224 */ /* 0x000fe200078e001a */
[----:B------:R-:W-:Y:S01]  /*0dc0*/  LOP3.LUT R5, R27, R10, RZ, 0xc0, !PT ;  /* 0x0000000a1b057212 */ /* 0x000fe200078ec0ff */
[----:B------:R-:W-:Y:S01]  /*0dd0*/  IMAD.MOV R7, RZ, RZ, -R4 ;  /* 0x000000ffff077224 */ /* 0x000fe200078e0a04 */
[----:B------:R-:W-:Y:S02]  /*0de0*/  SEL R3, R3, R28, !P1 ;  /* 0x0000001c03037207 */ /* 0x000fe40004800000 */
[----:B------:R-:W-:Y:S01]  /*0df0*/  LOP3.LUT R6, R13, R6, RZ, 0xc0, !PT ;  /* 0x000000060d067212 */ /* 0x000fe200078ec0ff */
[----:B------:R-:W-:Y:S02]  /*0e00*/  IMAD R4, R0, R4, R5 ;  /* 0x0000000400047224 */ /* 0x000fe400078e0205 */
[----:B--2---:R-:W-:-:S02]  /*0e10*/  IMAD R0, R7, R24, R14 ;  /* 0x0000001807007224 */ /* 0x004fc400078e020e */
[----:B---3--:R-:W-:Y:S02]  /*0e20*/  IMAD R3, R4, R25, R3 ;  /* 0x0000001904037224 */ /* 0x008fe400078e0203 */
[----:B------:R-:W-:Y:S02]  /*0e30*/  IMAD.MOV.U32 R5, RZ, RZ, 0x1 ;  /* 0x00000001ff057424 */ /* 0x000fe400078e00ff */
[----:B------:R-:W-:-:S03]  /*0e40*/  IMAD R4, R0, R15, R6 ;  /* 0x0000000f00047224 */ /* 0x000fc600078e0206 */
[----:B------:R-:W-:Y:S02]  /*0e50*/  PRMT R0, R5, 0x7610, R0 ;  /* 0x0000761005007816 */ /* 0x000fe40000000000 */
[----:B------:R-:W-:Y:S02]  /*0e60*/  SEL R5, R4, R3, !P1 ;  /* 0x0000000304057207 */ /* 0x000fe40004800000 */
[----:B------:R-:W-:-:S03]  /*0e70*/  SEL R3, R3, R4, !P1 ;  /* 0x0000000403037207 */ /* 0x000fc60004800000 */
[----:B------:R0:W-:Y:S04]  /*0e80*/  STL [R1+0x4], R5 ;  /* 0x0000040501007387 */ /* 0x0001e80000100800 */
[----:B------:R0:W-:Y:S02]  /*0e90*/  STL [R1], R3 ;  /* 0x0000000301007387 */ /* 0x0001e40000100800 */
.L_x_8:
[----:B------:R-:W-:-:S08]  /*0ea0*/  NOP ;  /* 0x0000000000007918 */ /* 0x000fd00000000000 */
[----:B------:R-:W1:Y:S02]  /*0eb0*/  USETMAXREG.TRY_ALLOC.CTAPOOL UP0, 0xe8 ;  /* 0x000000e8000079c8 */ /* 0x000e640008000600 */
[----:B-1----:R-:W-:-:S13]  /*0ec0*/  PLOP3.LUT P0, PT, PT, PT, UP0, 0x80, 0x0 ;  /* 0x000000000000781c */ /* 0x002fda0003f0f008 */
[----:B------:R-:W-:Y:S05]  /*0ed0*/  @!P0 BRA `(.L_x_8) ;  /* 0xfffffffc00f08947 */ /* 0x000fea000383ffff */
[----:B------:R-:W-:Y:S01]  /*0ee0*/  ULDC.64 UR4, c[0x0][0x598] ;  /* 0x0001660000047ab9 */ /* 0x000fe20000000a00 */
[----:B------:R-:W-:Y:S01]  /*0ef0*/  ULDC.64 UR56, c[0x0][0x208] ;  /* 0x0000820000387ab9 */ /* 0x000fe20000000a00 */
[----:B------:R-:W-:-:S04]  /*0f00*/  ISETP.NE.U32.AND P0, PT, RZ, UR4, PT ;  /* 0x00000004ff007c0c */ /* 0x000fc8000bf05070 */
[----:B------:R-:W-:-:S13]  /*0f10*/  ISETP.NE.AND.EX P0, PT, RZ, UR5, PT, P0 ;  /* 0x00000005ff007c0c */ /* 0x000fda000bf05300 */
[----:B------:R-:W-:Y:S05]  /*0f20*/  @!P0 BRA `(.L_x_11) ;  /* 0x00000000001c8947 */ /* 0x000fea0003800000 */
[----:B0-----:R-:W0:Y:S02]  /*0f30*/  LDC.64 R4, c[0x0][0x598] ;  /* 0x00016600ff047b82 */ /* 0x001e240000000a00 */
[----:B0-----:R-:W2:Y:S02]  /*0f40*/  LDG.E.64 R4, desc[UR56][R4.64] ;  /* 0x0000003804047981 */ /* 0x001ea4000c1e1b00 */
[----:B--2---:R-:W-:-:S04]  /*0f50*/  ISETP.NE.U32.AND P0, PT, R4, RZ, PT ;  /* 0x000000ff0400720c */ /* 0x004fc80003f05070 */
[----:B------:R-:W-:-:S13]  /*0f60*/  ISETP.NE.AND.EX P0, PT, R5, RZ, PT, P0 ;  /* 0x000000ff0500720c */ /* 0x000fda0003f05300 */
[----:B------:R-:W-:Y:S05]  /*0f70*/  @!P0 BRA `(.L_x_11) ;  /* 0x0000000000088947 */ /* 0x000fea0003800000 */
[----:B------:R0:W5:Y:S01]  /*0f80*/  LD.E R200, desc[UR56][R4.64] ;  /* 0x0000003804c87980 */ /* 0x000162000c101900 */
[----:B------:R-:W-:Y:S05]  /*0f90*/  BRA `(.L_x_12) ;  /* 0x0000000000247947 */ /* 0x000fea0003800000 */
.L_x_11:
[----:B------:R-:W-:Y:S02]  /*0fa0*/  ULDC.64 UR4, c[0x0][0x588] ;  /* 0x0001620000047ab9 */ /* 0x000fe40000000a00 */
[----:B------:R-:W-:-:S04]  /*0fb0*/  ISETP.NE.U32.AND P0, PT, RZ, UR4, PT ;  /* 0x00000004ff007c0c */ /* 0x000fc8000bf05070 */
[----:B------:R-:W-:-:S13]  /*0fc0*/  ISETP.NE.AND.EX P0, PT, RZ, UR5, PT, P0 ;  /* 0x00000005ff007c0c */ /* 0x000fda000bf05300 */
[----:B------:R-:W-:Y:S05]  /*0fd0*/  @!P0 BRA `(.L_x_13) ;  /* 0x00000000000c8947 */ /* 0x000fea0003800000 */
[----:B------:R-:W1:Y:S02]  /*0fe0*/  LDC.64 R200, c[0x0][0x588] ;  /* 0x00016200ffc87b82 */ /* 0x000e640000000a00 */
[----:B-1----:R1:W5:Y:S01]  /*0ff0*/  LDG.E R200, desc[UR56][R200.64] ;  /* 0x00000038c8c87981 */ /* 0x002362000c1e1900 */
[----:B------:R-:W-:Y:S05]  /*1000*/  BRA `(.L_x_12) ;  /* 0x0000000000087947 */ /* 0x000fea0003800000 */
.L_x_13:
[----:B------:R-:W-:Y:S02]  /*1010*/  ULDC UR4, c[0x0][0x580] ;  /* 0x0001600000047ab9 */ /* 0x000fe40000000800 */
[----:B------:R-:W-:-:S07]  /*1020*/  IMAD.U32 R200, RZ, RZ, UR4 ;  /* 0x00000004ffc87e24 */ /* 0x000fce000f8e00ff */
.L_x_12:
[----:B------:R-:W-:Y:S02]  /*1030*/  ULDC.64 UR4, c[0x0][0x5a0] ;  /* 0x0001680000047ab9 */ /* 0x000fe40000000a00 */
        /* <DEDUP_REMOVED lines=10> */
.L_x_14:
[----:B------:R-:W-:Y:S02]  /*10e0*/  ULDC.64 UR4, c[0x0][0x590] ;  /* 0x0001640000047ab9 */ /* 0x000fe40000000a00 */
[----:B------:R-:W-:-:S04]  /*10f0*/  ISETP.NE.U32.AND P0, PT, RZ, UR4, PT ;  /* 0x00000004ff007c0c */ /* 0x000fc8000bf05070 */
[----:B------:R-:W-:-:S13]  /*1100*/  ISETP.NE.AND.EX P0, PT, RZ, UR5, PT, P0 ;  /* 0x00000005ff007c0c */ /* 0x000fda000bf05300 */
[----:B------:R-:W-:Y:S05]  /*1110*/  @!P0 BRA `(.L_x_16) ;  /* 0x00000000000c8947 */ /* 0x000fea0003800000 */
[----:B0-----:R-:W0:Y:S02]  /*1120*/  LDC.64 R4, c[0x0][0x590] ;  /* 0x00016400ff047b82 */ /* 0x001e240000000a00 */
[----:B0-----:R2:W5:Y:S01]  /*1130*/  LDG.E R23, desc[UR56][R4.64] ;  /* 0x0000003804177981 */ /* 0x001562000c1e1900 */
[----:B------:R-:W-:Y:S05]  /*1140*/  BRA `(.L_x_15) ;  /* 0x0000000000087947 */ /* 0x000fea0003800000 */
.L_x_16:
[----:B------:R-:W-:Y:S02]  /*1150*/  ULDC UR4, c[0x0][0x584] ;  /* 0x0001610000047ab9 */ /* 0x000fe40000000800 */
[----:B------:R-:W-:-:S07]  /*1160*/  IMAD.U32 R23, RZ, RZ, UR4 ;  /* 0x00000004ff177e24 */ /* 0x000fce000f8e00ff */
.L_x_15:
[----:B------:R-:W-:-:S13]  /*1170*/  LOP3.LUT P0, RZ, R0, 0xff, RZ, 0xc0, !PT ;  /* 0x000000ff00ff7812 */ /* 0x000fda000780c0ff */
[----:B------:R-:W-:Y:S05]  /*1180*/  @!P0 EXIT ;  /* 0x000000000000894d */ /* 0x000fea0003800000 */
[----:B------:R-:W-:Y:S01]  /*1190*/  ULDC UR4, c[0x0][0x28c] ;  /* 0x0000a30000047ab9 */ /* 0x000fe20000000800 */
[----:B------:R-:W-:Y:S01]  /*11a0*/  LOP3.LUT R221, R17, 0x1, RZ, 0xfc, !PT ;  /* 0x0000000111dd7812 */ /* 0x000fe200078efcff */
[----:B------:R-:W-:Y:S01]  /*11b0*/  UIADD3 UR4, UR4, 0x7f, URZ ;  /* 0x0000007f04047890 */ /* 0x000fe2000fffe03f */
[----:B------:R-:W-:Y:S01]  /*11c0*/  UMOV UR36, URZ ;  /* 0x0000003f00247c82 */ /* 0x000fe20008000000 */
[----:B------:R-:W-:Y:S02]  /*11d0*/  UMOV UR37, URZ ;  /* 0x0000003f00257c82 */ /* 0x000fe40008000000 */
[----:B------:R-:W-:-:S04]  /*11e0*/  USHF.R.S32.HI UR5, URZ, 0x1f, UR4 ;  /* 0x0000001f3f057899 */ /* 0x000fc80008011404 */
[----:B------:R-:W-:-:S04]  /*11f0*/  ULEA.HI UR5, UR5, UR4, URZ, 0x7 ;  /* 0x0000000405057291 */ /* 0x000fc8000f8f383f */
[----:B------:R-:W-:-:S12]  /*1200*/  USHF.R.S32.HI UR39, URZ, 0x7, UR5 ;  /* 0x000000073f277899 */ /* 0x000fd80008011405 */
.L_x_384:
[----:B---3--:R-:W3:Y:S01]  /*1210*/  S2R R0, SR_TID.X ;  /* 0x0000000000007919 */ /* 0x008ee20000002100 */
[----:B----4-:R-:W4:Y:S01]  /*1220*/  S2UR UR6, SR_CgaCtaId ;  /* 0x00000000000679c3 */ /* 0x010f220000008800 */
[----:B------:R-:W-:Y:S02]  /*1230*/  UMOV UR38, 0x400 ;  /* 0x0000040000267882 */ /* 0x000fe40000000000 */
[----:B----4-:R-:W-:Y:S01]  /*1240*/  ULEA UR38, UR6, UR38, 0x18 ;  /* 0x0000002606267291 */ /* 0x010fe2000f8ec03f */
[----:B---3--:R-:W-:-:S04]  /*1250*/  LOP3.LUT R0, R0, 0x80, RZ, 0xc0, !PT ;  /* 0x0000008000007812 */ /* 0x008fc800078ec0ff */
[----:B------:R-:W-:-:S06]  /*1260*/  SHF.R.U32.HI R0, RZ, 0x7, R0 ;  /* 0x00000007ff007819 */ /* 0x000fcc0000011600 */
[----:B------:R-:W3:Y:S02]  /*1270*/  SHFL.IDX PT, R0, R0, RZ, 0x1f ;  /* 0x00001fff00007589 */ /* 0x000ee400000e0000 */
[----:B---3--:R-:W-:-:S13]  /*1280*/  R2UR UR4, R0 ;  /* 0x00000000000472ca */ /* 0x008fda00000e0000 */
[----:B------:R-:W-:-:S04]  /*1290*/  ULEA.HI UR5, UR4, UR4, URZ, 0x1 ;  /* 0x0000000404057291 */ /* 0x000fc8000f8f083f */
[----:B------:R-:W-:-:S04]  /*12a0*/  ULOP3.LUT UR5, UR5, 0x7fffe, URZ, 0xc0, !UPT ;  /* 0x0007fffe05057892 */ /* 0x000fc8000f8ec03f */
[----:B------:R-:W-:-:S03]  /*12b0*/  UIADD3 UR5, UR4, -UR5, URZ ;  /* 0x8000000504057290 */ /* 0x000fc6000fffe03f */
[----:B------:R-:W-:Y:S01]  /*12c0*/  ULDC UR4, c[0x0][0x28c] ;  /* 0x0000a30000047ab9 */ /* 0x000fe20000000800 */
[----:B------:R-:W-:Y:S01]  /*12d0*/  ULEA UR5, UR5, UR38, 0xd ;  /* 0x0000002605057291 */ /* 0x000fe2000f8e683f */
[----:B------:R-:W-:-:S03]  /*12e0*/  ISETP.LT.AND P0, PT, RZ, UR4, PT ;  /* 0x00000004ff007c0c */ /* 0x000fc6000bf01270 */
[----:B------:R-:W-:-:S04]  /*12f0*/  UIADD3 UR5, UR5, 0x100, URZ ;  /* 0x0000010005057890 */ /* 0x000fc8000fffe03f */
[----:B------:R-:W-:-:S04]  /*1300*/  USHF.R.U32.HI UR5, URZ, 0x4, UR5 ;  /* 0x000000043f057899 */ /* 0x000fc80008011605 */
[----:B------:R-:W-:Y:S02]  /*1310*/  ULOP3.LUT UR52, UR5, 0x3fff, URZ, 0xc0, !UPT ;  /* 0x00003fff05347892 */ /* 0x000fe4000f8ec03f */
[----:B--2--5:R-:W-:Y:S10]  /*1320*/  @P0 BRA `(.L_x_17) ;  /* 0x0000000000400947 */ /* 0x024ff40003800000 */
[----:B------:R-:W-:Y:S01]  /*1330*/  MOV R0, 0x0 ;  /* 0x0000000000007802 */ /* 0x000fe20000000f00 */
[----:B------:R-:W-:Y:S01]  /*1340*/  ULDC.64 UR4, c[0x4][0x68] ;  /* 0x01001a0000047ab9 */ /* 0x000fe20000000a00 */
[----:B------:R-:W-:Y:S01]  /*1350*/  ULDC.64 UR6, c[0x4][0x8] ;  /* 0x0100020000067ab9 */ /* 0x000fe20000000a00 */
[----:B0-2---:R-:W-:Y:S01]  /*1360*/  IMAD.U32 R4, RZ, RZ, UR4 ;  /* 0x00000004ff047e24 */ /* 0x005fe2000f8e00ff */
[----:B------:R0:W2:Y:S01]  /*1370*/  LDC.64 R14, c[0x4][R0] ;  /* 0x01000000000e7b82 */ /* 0x0000a20000000a00 */
[----:B------:R-:W-:Y:S01]  /*1380*/  IMAD.U32 R5, RZ, RZ, UR5 ;  /* 0x00000005ff057e24 */ /* 0x000fe2000f8e00ff */
[----:B------:R-:W-:Y:S01]  /*1390*/  ULDC.64 UR4, c[0x4][0x70] ;  /* 0x01001c0000047ab9 */ /* 0x000fe20000000a00 */
[----:B------:R-:W-:Y:S02]  /*13a0*/  IMAD.U32 R10, RZ, RZ, UR6 ;  /* 0x00000006ff0a7e24 */ /* 0x000fe4000f8e00ff */
[----:B------:R-:W-:Y:S02]  /*13b0*/  IMAD.U32 R6, RZ, RZ, UR4 ;  /* 0x00000004ff067e24 */ /* 0x000fe4000f8e00ff */
[----:B------:R-:W-:-:S02]  /*13c0*/  IMAD.U32 R7, RZ, RZ, UR5 ;  /* 0x00000005ff077e24 */ /* 0x000fc4000f8e00ff */
[----:B------:R-:W-:Y:S02]  /*13d0*/  IMAD.U32 R11, RZ, RZ, UR7 ;  /* 0x00000007ff0b7e24 */ /* 0x000fe4000f8e00ff */
[----:B------:R-:W-:Y:S02]  /*13e0*/  IMAD.MOV.U32 R8, RZ, RZ, 0x1e1 ;  /* 0x000001e1ff087424 */ /* 0x000fe400078e00ff */
[----:B------:R-:W-:Y:S02]  /*13f0*/  IMAD.MOV.U32 R12, RZ, RZ, 0x1 ;  /* 0x00000001ff0c7424 */ /* 0x000fe400078e00ff */
[----:B0-----:R-:W-:-:S07]  /*1400*/  IMAD.MOV.U32 R13, RZ, RZ, RZ ;  /* 0x000000ffff0d7224 */ /* 0x001fce00078e00ff */
[----:B------:R-:W-:-:S07]  /*1410*/  LEPC R20, `(.L_x_17) ;  /* 0x000000001014794e */ /* 0x000fce0000000000 */
[----:B-12--5:R-:W-:Y:S05]  /*1420*/  CALL.ABS.NOINC R14 ;  /* 0x000000000e007343 */ /* 0x026fea0003c00000 */
.L_x_17:
[----:B------:R-:W-:-:S13]  /*1430*/  ISETP.NE.AND P0, PT, R221, 0x3, PT ;  /* 0x00000003dd00780c */ /* 0x000fda0003f05270 */
[----:B------:R-:W-:Y:S05]  /*1440*/  @!P0 BRA `(.L_x_18) ;  /* 0x0000000000048947 */ /* 0x000fea0003800000 */
[----:B------:R-:W-:Y:S01]  /*1450*/  BPT.TRAP 0x1 ;  /* 0x000000040000795c */ /* 0x000fe20000300000 */
.L_x_18:
[----:B0-----:R-:W-:Y:S02]  /*1460*/  IMAD.U32 R3, RZ, RZ, UR37 ;  /* 0x00000025ff037e24 */ /* 0x001fe4000f8e00ff */
[----:B------:R-:W-:-:S03]  /*1470*/  IMAD.U32 R0, RZ, RZ, UR36 ;  /* 0x00000024ff007e24 */ /* 0x000fc6000f8e00ff */
[----:B------:R-:W-:Y:S02]  /*1480*/  LEA R3, R3, UR38, 0x3 ;  /* 0x0000002603037c11 */ /* 0x000fe4000f8e18ff */
[----:B------:R-:W-:-:S04]  /*1490*/  SHF.L.U32 R0, R0, 0x1f, RZ ;  /* 0x0000001f00007819 */ /* 0x000fc800000006ff */
[----:B------:R0:W3:Y:S01]  /*14a0*/  SYNCS.PHASECHK.TRANS64.TRYWAIT P1, [R3+URZ], R0 ;  /* 0x00000000030075a7 */ /* 0x0000e2000802017f */
[----:B------:R-:W-:Y:S05]  /*14b0*/  @!P0 BRA `(.L_x_19) ;  /* 0x0000000000048947 */ /* 0x000fea0003800000 */
[----:B------:R-:W-:Y:S01]  /*14c0*/  BPT.TRAP 0x1 ;  /* 0x000000040000795c */ /* 0x000fe20000300000 */
.L_x_19:
[----:B---3--:R-:W-:Y:S05]  /*14d0*/  @P1 BRA `(.L_x_20) ;  /* 0x0000000000081947 */ /* 0x008fea0003800000 */
[----:B------:R-:W3:Y:S02]  /*14e0*/  SYNCS.PHASECHK.TRANS64.TRYWAIT P1, [R3+URZ], R0 ;  /* 0x00000000030075a7 */ /* 0x000ee4000802017f */
[----:B---3--:R-:W-:Y:S05]  /*14f0*/  @!P1 BRA `(.L_x_21) ;  /* 0x0000015000449947 */ /* 0x008fea0003800000 */
.L_x_20:
[----:B------:R-:W-:-:S04]  /*1500*/  UISETP.LT.AND UP0, UPT, UR39, 0x1, UPT ;  /* 0x000000012700788c */ /* 0x000fc8000bf01270 */
[----:B------:R-:W-:-:S06]  /*1510*/  USEL UR4, UR39, 0x1, UP0 ;  /* 0x0000000127047887 */ /* 0x000fcc0008000000 */
[----:B0--3--:R-:W-:Y:S01]  /*1520*/  IMAD.U32 R0, RZ, RZ, UR4 ;  /* 0x00000004ff007e24 */ /* 0x009fe2000f8e00ff */
[----:B------:R-:W-:Y:S05]  /*1530*/  WARPSYNC.ALL ;  /* 0x0000000000007948 */ /* 0x000fea0003800000 */
[----:B------:R-:W-:-:S04]  /*1540*/  IADD3 R0, -R0, UR39, RZ ;  /* 0x0000002700007c10 */ /* 0x000fc8000fffe1ff */
[----:B------:R-:W-:Y:S01]  /*1550*/  ISETP.GE.AND P1, PT, R0, 0x1, PT ;  /* 0x000000010000780c */ /* 0x000fe20003f26270 */
[----:B------:R-:W-:Y:S01]  /*1560*/  UIADD3 UR4, UR38, 0x18100, URZ ;  /* 0x0001810026047890 */ /* 0x000fe2000fffe03f */
[----:B------:R-:W-:Y:S01]  /*1570*/  WARPGROUP.ARRIVE ;  /* 0x00000000000079c5 */ /* 0x000fe20000000000 */
[----:B------:R-:W-:Y:S02]  /*1580*/  ULOP3.LUT UR52, UR52, 0x10000, URZ, 0xfc, !UPT ;  /* 0x0001000034347892 */ /* 0x000fe4000f8efc3f */
[----:B------:R-:W-:Y:S02]  /*1590*/  USHF.R.U32.HI UR4, URZ, 0x4, UR4 ;  /* 0x000000043f047899 */ /* 0x000fe40008011604 */
[----:B------:R-:W-:Y:S02]  /*15a0*/  UIMAD UR54, UR37, 0xc00, UR52 ;  /* 0x00000c00253678a4 */ /* 0x000fe4000f8e0234 */
[----:B------:R-:W-:Y:S01]  /*15b0*/  ULOP3.LUT UR4, UR4, 0x3fff, URZ, 0xc0, !UPT ;  /* 0x00003fff04047892 */ /* 0x000fe2000f8ec03f */
[----:B------:R-:W-:Y:S01]  /*15c0*/  UMOV UR41, 0x40000040 ;  /* 0x4000004000297882 */ /* 0x000fe20000000000 */
[----:B------:R-:W-:-:S02]  /*15d0*/  UMOV UR43, 0x40000040 ;  /* 0x40000040002b7882 */ /* 0x000fc40000000000 */
[----:B------:R-:W-:Y:S01]  /*15e0*/  ULOP3.LUT UR53, UR4, 0x10000, URZ, 0xfc, !UPT ;  /* 0x0001000004357892 */ /* 0x000fe2000f8efc3f */
[----:B------:R-:W-:Y:S01]  /*15f0*/  UMOV UR40, UR54 ;  /* 0x0000003600287c82 */ /* 0x000fe20008000000 */
[----:B------:R-:W-:Y:S02]  /*1600*/  UMOV UR33, UR41 ;  /* 0x0000002900217c82 */ /* 0x000fe40008000000 */
[----:B------:R-:W-:Y:S01]  /*1610*/  UIMAD UR55, UR37, 0xb00, UR53 ;  /* 0x00000b00253778a4 */ /* 0x000fe2000f8e0235 */
[----:B------:R-:W-:Y:S01]  /*1620*/  UMOV UR32, UR40 ;  /* 0x0000002800207c82 */ /* 0x000fe20008000000 */
[----:B------:R-:W-:Y:S02]  /*1630*/  UMOV UR35, 0x40000040 ;  /* 0x4000004000237882 */ /* 0x000fe40000000000 */
[----:B------:R-:W-:Y:S02]  /*1640*/  UIADD3 UR34, UR55, 0x80, URZ ;  /* 0x0000008037227890 */ /* 0x000fe4000fffe03f */
[----:B------:R-:W-:-:S02]  /*1650*/  UIADD3 UR26, UR55, 0x100, URZ ;  /* 0x00000100371a7890 */ /* 0x000fc4000fffe03f */
[----:B------:R-:W-:Y:S01]  /*1660*/  UMOV UR42, UR55 ;  /* 0x00000037002a7c82 */ /* 0x000fe20008000000 */
[----:B------:R-:W-:Y:S01]  /*1670*/  UMOV UR24, UR40 ;  /* 0x0000002800187c82 */ /* 0x000fe20008000000 */
[----:B------:R-:W-:Y:S01]  /*1680*/  HGMMA.64x16x16.F32 R192, gdesc[UR40], RZ, !UPT, gsb0 ;  /* 0x0020000028c079f0 */ /* 0x000fe2000c0008ff */
[----:B------:R-:W-:Y:S01]  /*1690*/  UMOV UR25, UR41 ;  /* 0x0000002900197c82 */ /* 0x000fe20008000000 */
[----:B------:R-:W-:Y:S01]  /*16a0*/  UMOV UR27, 0x40000040 ;  /* 0x40000040001b7882 */ /* 0x000fe20000000000 */
[----:B------:R-:W-:Y:S01]  /*16b0*/  UIADD3 UR18, UR55, 0x180, URZ ;  /* 0x0000018037127890 */ /* 0x000fe2000fffe03f */
[----:B------:R-:W-:Y:S01]  /*16c0*/  UMOV UR16, UR40 ;  /* 0x0000002800107c82 */ /* 0x000fe20008000000 */
        /* <DEDUP_REMOVED lines=31> */
[----:B------:R-:W-:-:S02]  /*18c0*/  WARPGROUP.DEPBAR.LE gsb0, 0x0 ;  /* 0x00008000000079c5 */ /* 0x000fc40000010000 */
[----:B------:R-:W-:-:S06]  /*18d0*/  WARPGROUP.ARRIVE ;  /* 0x00000000000079c5 */ /* 0x000fcc0000000000 */
[----:B------:R-:W-:Y:S03]  /*18e0*/  HGMMA.64x16x16.F32 R176, gdesc[UR32], RZ, !UPT, gsb0 ;  /* 0x0020000020b079f0 */ /* 0x000fe6000c0008ff */
[----:B------:R-:W-:Y:S02]  /*18f0*/  WARPGROUP.DEPBAR.LE gsb0, 0x0 ;  /* 0x00008000000079c5 */ /* 0x000fe40000010000 */
[----:B------:R-:W-:-:S06]  /*1900*/  WARPGROUP.ARRIVE ;  /* 0x00000000000079c5 */ /* 0x000fcc0000000000 */
[----:B------:R-:W-:Y:S03]  /*1910*/  HGMMA.64x16x16.F32 R160, gdesc[UR24], RZ, !UPT, gsb0 ;  /* 0x0020000018a079f0 */ /* 0x000fe6000c0008ff */
[----:B------:R-:W-:Y:S02]  /*1920*/  WARPGROUP.DEPBAR.LE gsb0, 0x0 ;  /* 0x00008000000079c5 */ /* 0x000fe40000010000 */
[----:B------:R-:W-:-:S06]  /*1930*/  WARPGROUP.ARRIVE ;  /* 0x00000000000079c5 */ /* 0x000fcc0000000000 */
[----:B------:R-:W-:Y:S01]  /*1940*/  HGMMA.64x16x16.F32 R144, gdesc[UR16], RZ, !UPT, gsb0 ;  /* 0x00200000109079f0 */ /* 0x000fe2000c0008ff */
[----:B------:R-:W-:Y:S01]  /*1950*/  UIADD3 UR16, UR54, 0x2, URZ ;  /* 0x0000000236107890 */ /* 0x000fe2000fffe03f */
[----:B------:R-:W-:Y:S01]  /*1960*/  UMOV UR17, 0x40000040 ;  /* 0x4000004000117882 */ /* 0x000fe20000000000 */
[----:B------:R-:W-:Y:S02]  /*1970*/  WARPGROUP.DEPBAR.LE gsb0, 0x0 ;  /* 0x00008000000079c5 */ /* 0x000fe40000010000 */
[----:B------:R-:W-:-:S06]  /*1980*/  WARPGROUP.ARRIVE ;  /* 0x00000000000079c5 */ /* 0x000fcc0000000000 */
[----:B------:R-:W-:Y:S03]  /*1990*/  HGMMA.64x16x16.F32 R128, gdesc[UR12], RZ, !UPT, gsb0 ;  /* 0x002000000c8079f0 */ /* 0x000fe6000c0008ff */
        /* <DEDUP_REMOVED lines=18> */
[----:B------:R-:W-:Y:S01]  /*1ac0*/  UMOV UR48, UR58 ;  /* 0x0000003a00307c82 */ /* 0x000fe20008000000 */
[----:B------:R-:W-:Y:S01]  /*1ad0*/  UMOV UR49, 0x40000040 ;  /* 0x4000004000317882 */ /* 0x000fe20000000000 */
[----:B------:R-:W-:Y:S01]  /*1ae0*/  UMOV UR28, UR48 ;  /* 0x00000030001c7c82 */ /* 0x000fe20008000000 */
        /* <DEDUP_REMOVED lines=17> */
[----:B------:R-:W-:Y:S01]  /*1c00*/  UIADD3 UR58, UR54, 0x404, URZ ;  /* 0x00000404363a7890 */ /* 0x000fe2000fffe03f */
[----:B------:R-:W-:-:S02]  /*1c10*/  WARPGROUP.DEPBAR.LE gsb0, 0x0 ;  /* 0x00008000000079c5 */ /* 0x000fc40000010000 */
[----:B------:R-:W-:-:S06]  /*1c20*/  WARPGROUP.ARRIVE ;  /* 0x00000000000079c5 */ /* 0x000fcc0000000000 */
[----:B------:R-:W-:Y:S01]  /*1c30*/  HGMMA.64x16x16.F32 R24, gdesc[UR48], RZ, !UPT, gsb0 ;  /* 0x00200000301879f0 */ /* 0x000fe2000c0008ff */
[----:B------:R-:W-:Y:S01]  /*1c40*/  UMOV UR50, UR18 ;  /* 0x0000001200327c82 */ /* 0x000fe20008000000 */
[----:B------:R-:W-:Y:S01]  /*1c50*/  UMOV UR51, UR19 ;  /* 0x0000001300337c82 */ /* 0x000fe20008000000 */
[----:B------:R-:W-:Y:S01]  /*1c60*/  UIADD3 UR18, UR55, 0x2, URZ ;  /* 0x0000000237127890 */ /* 0x000fe2000fffe03f */
[----:B------:R-:W-:Y:S01]  /*1c70*/  UMOV UR19, 0x40000040 ;  /* 0x4000004000137882 */ /* 0x000fe20000000000 */
[----:B------:R-:W-:Y:S02]  /*1c80*/  WARPGROUP.DEPBAR.LE gsb0, 0x0 ;  /* 0x00008000000079c5 */ /* 0x000fe40000010000 */
[----:B------:R-:W-:-:S06]  /*1c90*/  WARPGROUP.ARRIVE ;  /* 0x00000000000079c5 */ /* 0x000fcc0000000000 */
[----:B------:R-:W-:Y:S01]  /*1ca0*/  HGMMA.64x16x16.F32 R40, gdesc[UR28], RZ, !UPT, gsb0 ;  /* 0x002000001c2879f0 */ /* 0x000fe2000c0008ff */
[----:B------:R-:W-:Y:S01]  /*1cb0*/  UIADD3 UR30, UR55, 0x282, URZ ;  /* 0x00000282371e7890 */ /* 0x000fe2000fffe03f */
[----:B------:R-:W-:Y:S01]  /*1cc0*/  UMOV UR28, UR16 ;  /* 0x00000010001c7c82 */ /* 0x000fe20008000000 */
[----:B------:R-:W-:Y:S01]  /*1cd0*/  UMOV UR29, UR17 ;  /* 0x00000011001d7c82 */ /* 0x000fe20008000000 */
        /* <DEDUP_REMOVED lines=66> */
[----:B------:R-:W-:Y:S03]  /*2100*/  HGMMA.64x16x16.F32 R192, gdesc[UR16], R192, gsb0 ;  /* 0x0020000010c079f0 */ /* 0x000fe600080008c0 */
[----:B------:R-:W-:Y:S02]  /*2110*/  WARPGROUP.DEPBAR.LE gsb0, 0x0 ;  /* 0x00008000000079c5 */ /* 0x000fe40000010000 */
[----:B------:R-:W-:-:S06]  /*2120*/  WARPGROUP.ARRIVE ;  /* 0x00000000000079c5 */ /* 0x000fcc0000000000 */
[----:B------:R-:W-:Y:S03]  /*2130*/  HGMMA.64x16x16.F32 R176, gdesc[UR8], R176, gsb0 ;  /* 0x0020000008b079f0 */ /* 0x000fe600080008b0 */
[----:B------:R-:W-:Y:S02]  /*2140*/  WARPGROUP.DEPBAR.LE gsb0, 0x0 ;  /* 0x00008000000079c5 */ /* 0x000fe40000010000 */
[----:B------:R-:W-:-:S06]  /*2150*/  WARPGROUP.ARRIVE ;  /* 0x00000000000079c5 */ /* 0x000fcc0000000000 */
[----:B------:R-:W-:Y:S01]  /*2160*/  HGMMA.64x16x16.F32 R160, gdesc[UR4], R160, gsb0 ;  /* 0x0020000004a079f0 */ /* 0x000fe200080008a0 */
[----:B------:R-:W-:Y:S02]  /*2170*/  UIADD3 UR4, UR54, 0x402, URZ ;  /* 0x0000040236047890 */ /* 0x000fe4000fffe03f */
        /* <DEDUP_REMOVED lines=46> */
[----:B------:R-:W-:-:S02]  /*2460*/  WARPGROUP.DEPBAR.LE gsb0, 0x0 ;  /* 0x00008000000079c5 */ /* 0x000fc40000010000 */
[----:B------:R-:W-:-:S06]  /*2470*/  WARPGROUP.ARRIVE ;  /* 0x00000000000079c5 */ /* 0x000fcc0000000000 */
[----:B------:R-:W-:Y:S01]  /*2480*/  HGMMA.64x16x16.F32 R24, gdesc[UR48], R24, gsb0 ;  /* 0x00200000301879f0 */ /* 0x000fe20008000818 */
[----:B------:R-:W-:Y:S01]  /*2490*/  UIADD3 UR50, UR55, 0x504, URZ ;  /* 0x0000050437327890 */ /* 0x000fe2000fffe03f */
[----:B------:R-:W-:Y:S01]  /*24a0*/  UMOV UR51, 0x40000040 ;  /* 0x4000004000337882 */ /* 0x000fe20000000000 */
[----:B------:R-:W-:Y:S02]  /*24b0*/  WARPGROUP.DEPBAR.LE gsb0, 0x0 ;  /* 0x00008000000079c5 */ /* 0x000fe40000010000 */
[----:B------:R-:W-:-:S06]  /*24c0*/  WARPGROUP.ARRIVE ;  /* 0x00000000000079c5 */ /* 0x000fcc0000000000 */
[----:B------:R-:W-:Y:S01]  /*24d0*/  HGMMA.64x16x16.F32 R40, gdesc[UR40], R40, gsb0 ;  /* 0x00200000282879f0 */ /* 0x000fe20008000828 */
[----:B------:R-:W-:Y:S02]  /*24e0*/  UIADD3 UR40, UR54, 0x4, URZ ;  /* 0x0000000436287890 */ /* 0x000fe4000fffe03f */
[----:B------:R-:W-:Y:S01]  /*24f0*/  UIADD3 UR42, UR55, 0x4, URZ ;  /* 0x00000004372a7890 */ /* 0x000fe2000fffe03f */
[----:B------:R-:W-:Y:S01]  /*2500*/  UMOV UR41, 0x40000040 ;  /* 0x4000004000297882 */ /* 0x000fe20000000000 */
[----:B------:R-:W-:Y:S01]  /*2510*/  UMOV UR43, 0x40000040 ;  /* 0x40000040002b7882 */ /* 0x000fe20000000000 */
[----:B------:R-:W-:Y:S02]  /*2520*/  UMOV UR49, UR41 ;  /* 0x0000002900317c82 */ /* 0x000fe40008000000 */
[----:B------:R-:W-:Y:S01]  /*2530*/  UMOV UR48, UR40 ;  /* 0x0000002800307c82 */ /* 0x000fe20008000000 */
[----:B------:R-:W-:Y:S02]  /*2540*/  WARPGROUP.DEPBAR.LE gsb0, 0x0 ;  /* 0x00008000000079c5 */ /* 0x000fe40000010000 */
[----:B------:R-:W-:-:S06]  /*2550*/  WARPGROUP.ARRIVE ;  /* 0x00000000000079c5 */ /* 0x000fcc0000000000 */
[----:B------:R-:W-:Y:S01]  /*2560*/  HGMMA.64x16x16.F32 R56, gdesc[UR32], R56, gsb0 ;  /* 0x00200000203879f0 */ /* 0x000fe20008000838 */
[----:B------:R-:W-:Y:S01]  /*2570*/  UIADD3 UR34, UR55, 0x84, URZ ;  /* 0x0000008437227890 */ /* 0x000fe2000fffe03f */
[----:B------:R-:W-:Y:S01]  /*2580*/  UMOV UR32, UR40 ;  /* 0x0000002800207c82 */ /* 0x000fe20008000000 */
[----:B------:R-:W-:Y:S01]  /*2590*/  UMOV UR33, UR41 ;  /* 0x0000002900217c82 */ /* 0x000fe20008000000 */
[----:B------:R-:W-:Y:S01]  /*25a0*/  UMOV UR35, 0x40000040 ;  /* 0x4000004000237882 */ /* 0x000fe20000000000 */
        /* <DEDUP_REMOVED lines=68> */
[----:B------:R-:W-:Y:S01]  /*29f0*/  UIADD3 UR16, UR54, 0x6, URZ ;  /* 0x0000000636107890 */ /* 0x000fe2000fffe03f */
        /* <DEDUP_REMOVED lines=45> */
[----:B------:R-:W-:Y:S01]  /*2cd0*/  HGMMA.64x16x16.F32 R24, gdesc[UR48], R24, gsb0 ;  /* 0x00200000301879f0 */ /* 0x000fe20008000818 */
[----:B------:R-:W-:Y:S01]  /*2ce0*/  UMOV UR50, UR18 ;  /* 0x0000001200327c82 */ /* 0x000fe20008000000 */
[----:B------:R-:W-:Y:S01]  /*2cf0*/  UMOV UR51, UR19 ;  /* 0x0000001300337c82 */ /* 0x000fe20008000000 */
[----:B------:R-:W-:Y:S01]  /*2d00*/  UIADD3 UR18, UR55, 0x6, URZ ;  /* 0x0000000637127890 */ /* 0x000fe2000fffe03f */
        /* <DEDUP_REMOVED lines=412> */
[----:B------:R-:W-:Y:S01]  /*46d0*/  UMOV UR48, UR32 ;  /* 0x0000002000307c82 */ /* 0x000fe20008000000 */
[----:B------:R-:W-:Y:S01]  /*46e0*/  UMOV UR49, UR33 ;  /* 0x0000002100317c82 */ /* 0x000fe20008000000 */
[----:B------:R-:W-:-:S02]  /*46f0*/  WARPGROUP.DEPBAR.LE gsb0, 0x0 ;  /* 0x00008000000079c5 */ /* 0x000fc40000010000 */
        /* <DEDUP_REMOVED lines=69> */
[----:B------:R-:W-:Y:S01]  /*4b50*/  UIADD3 UR54, UR54, 0xa06, URZ ;  /* 0x00000a0636367890 */ /* 0x000fe2000fffe03f */
        /* <DEDUP_REMOVED lines=207> */
[----:B------:R-:W-:Y:S05]  /*5850*/  @!P1 BRA `(.L_x_22) ;  /* 0x0000004400909947 */ /* 0x000fea0003800000 */
[----:B------:R-:W-:Y:S01]  /*5860*/  UIADD3 UR54, UR37, 0x1, URZ ;  /* 0x0000000125367890 */ /* 0x000fe2000fffe03f */
[----:B------:R-:W-:Y:S02]  /*5870*/  IMAD.MOV.U32 R3, RZ, RZ, R0 ;  /* 0x000000ffff037224 */ /* 0x000fe400078e0000 */
[----:B--2---:R-:W-:Y:S01]  /*5880*/  IMAD.U32 R4, RZ, RZ, UR37 ;  /* 0x00000025ff047e24 */ /* 0x004fe2000f8e00ff */
[----:B------:R-:W-:-:S04]  /*5890*/  UISETP.NE.AND UP0, UPT, UR54, 0x2, UPT ;  /* 0x000000023600788c */ /* 0x000fc8000bf05270 */
[----:B------:R-:W-:Y:S02]  /*58a0*/  USEL UR4, URZ, 0x1, UP0 ;  /* 0x000000013f047887 */ /* 0x000fe40008000000 */
[----:B------:R-:W-:Y:S02]  /*58b0*/  USEL UR54, UR54, URZ, UP0 ;  /* 0x0000003f36367287 */ /* 0x000fe40008000000 */
[----:B------:R-:W-:-:S06]  /*58c0*/  ULOP3.LUT UR4, UR36, UR4, URZ, 0x3c, !UPT ;  /* 0x0000000424047292 */ /* 0x000fcc000f8e3c3f */
[----:B------:R-:W-:-:S07]  /*58d0*/  IMAD.U32 R7, RZ, RZ, UR4 ;  /* 0x00000004ff077e24 */ /* 0x000fce000f8e00ff */
.L_x_29:
[----:B------:R-:W-:Y:S05]  /*58e0*/  @!P0 BRA `(.L_x_23) ;  /* 0x0000000000048947 */ /* 0x000fea0003800000 */
[----:B------:R-:W-:Y:S01]  /*58f0*/  BPT.TRAP 0x1 ;  /* 0x000000040000795c */ /* 0x000fe20000300000 */
.L_x_23:
[----:B------:R-:W-:Y:S01]  /*5900*/  ULEA UR4, UR54, UR38, 0x3 ;  /* 0x0000002636047291 */ /* 0x000fe2000f8e183f */
[----:B------:R-:W-:-:S08]  /*5910*/  SHF.L.U32 R5, R7, 0x1f, RZ ;  /* 0x0000001f07057819 */ /* 0x000fd000000006ff */
[----:B------:R0:W2:Y:S01]  /*5920*/  SYNCS.PHASECHK.TRANS64.TRYWAIT P1, [UR4], R5 ;  /* 0x00000005ff0075a7 */ /* 0x0000a20008020144 */
[----:B------:R-:W-:Y:S05]  /*5930*/  @!P0 BRA `(.L_x_24) ;  /* 0x0000000000048947 */ /* 0x000fea0003800000 */
[----:B------:R-:W-:Y:S01]  /*5940*/  BPT.TRAP 0x1 ;  /* 0x000000040000795c */ /* 0x000fe20000300000 */
.L_x_24:
[----:B--2---:R-:W-:Y:S05]  /*5950*/  @P1 BRA `(.L_x_25) ;  /* 0x0000000000081947 */ /* 0x004fea0003800000 */
[----:B------:R-:W2:Y:S02]  /*5960*/  SYNCS.PHASECHK.TRANS64.TRYWAIT P1, [UR4], R5 ;  /* 0x00000005ff0075a7 */ /* 0x000ea40008020144 */
[----:B--2---:R-:W-:Y:S05]  /*5970*/  @!P1 BRA `(.L_x_26) ;  /* 0x0000010c00389947 */ /* 0x004fea0003800000 */
.L_x_25:
[----:B------:R-:W-:Y:S01]  /*5980*/  UIMAD UR55, UR54, 0xc00, UR52 ;  /* 0x00000c00363778a4 */ /* 0x000fe2000f8e0234 */
[----:B------:R-:W-:Y:S01]  /*5990*/  WARPGROUP.ARRIVE ;  /* 0x00000000000079c5 */ /* 0x000fe20000000000 */
[----:B------:R-:W-:Y:S01]  /*59a0*/  UIMAD UR58, UR54, 0xb00, UR53 ;  /* 0x00000b00363a78a4 */ /* 0x000fe2000f8e0235 */
[----:B------:R-:W-:Y:S01]  /*59b0*/  UMOV UR5, 0x40000040 ;  /* 0x4000004000057882 */ /* 0x000fe20000000000 */
[----:B------:R-:W-:Y:S02]  /*59c0*/  UMOV UR7, 0x40000040 ;  /* 0x4000004000077882 */ /* 0x000fe40000000000 */
[----:B------:R-:W-:Y:S01]  /*59d0*/  UIADD3 UR10, UR58, 0x80, URZ ;  /* 0x000000803a0a7890 */ /* 0x000fe2000fffe03f */
[----:B------:R-:W-:Y:S02]  /*59e0*/  UMOV UR4, UR55 ;  /* 0x0000003700047c82 */ /* 0x000fe40008000000 */
[----:B------:R-:W-:Y:S01]  /*59f0*/  UMOV UR6, UR58 ;  /* 0x0000003a00067c82 */ /* 0x000fe20008000000 */
[----:B------:R-:W-:Y:S01]  /*5a00*/  UMOV UR8, UR4 ;  /* 0x0000000400087c82 */ /* 0x000fe20008000000 */
[----:B------:R-:W-:Y:S01]  /*5a10*/  HGMMA.64x16x16.F32 R192, gdesc[UR4], R192, gsb0 ;  /* 0x0020000004c079f0 */ /* 0x000fe200080008c0 */
        /* <DEDUP_REMOVED lines=38> */
[----:B------:R-:W-:-:S02]  /*5c80*/  UIADD3 UR4, UR55, 0x2, URZ ;  /* 0x0000000237047890 */ /* 0x000fc4000fffe03f */
[----:B------:R-:W-:Y:S01]  /*5c90*/  UIADD3 UR5, UR58, 0x2, URZ ;  /* 0x000000023a057890 */ /* 0x000fe2000fffe03f */
        /* <DEDUP_REMOVED lines=101> */
[----:B------:R-:W-:Y:S01]  /*62f0*/  UMOV UR8, UR4 ;  /* 0x0000000400087c82 */ /* 0x000fe20008000000 */
[----:B------:R-:W-:Y:S01]  /*6300*/  UMOV UR9, 0x40000040 ;  /* 0x4000004000097882 */ /* 0x000fe20000000000 */
        /* <DEDUP_REMOVED lines=124> */
[----:B------:R-:W-:Y:S02]  /*6ad0*/  WARPGROUP.DEPBAR.LE gsb0, 0x0 ;  /* 0x00008000000079c5 */ /* 0x000fe40000010000 */
[----:B------:R-:W-:-:S06]  /*6ae0*/  WARPGROUP.ARRIVE ;  /* 0x00000000000079c5 */ /* 0x000fcc0000000000 */
[----:B------:R-:W-:Y:S01]  /*6af0*/  HGMMA.64x16x16.F32 R152, gdesc[UR12], R152, gsb0 ;  /* 0x002000000c9879f0 */ /* 0x000fe20008000898 */
[----:B------:R-:W-:Y:S02]  /*6b00*/  UIADD3 UR12, UR58, 0x4, URZ ;  /* 0x000000043a0c7890 */ /* 0x000fe4000fffe03f */
[----:B------:R-:W-:Y:S02]  /*6b10*/  UIADD3 UR13, UR58, 0x84, URZ ;  /* 0x000000843a0d7890 */ /* 0x000fe4000fffe03f */
        /* <DEDUP_REMOVED lines=31> */
[----:B------:R-:W-:Y:S01]  /*6d10*/  UMOV UR10, UR13 ;  /* 0x0000000d000a7c82 */ /* 0x000fe20008000000 */
[----:B------:R-:W-:Y:S01]  /*6d20*/  UMOV UR11, 0x40000040 ;  /* 0x40000040000b7882 */ /* 0x000fe20000000000 */
[----:B------:R-:W-:Y:S01]  /*6d30*/  UMOV UR13, UR5 ;  /* 0x00000005000d7c82 */ /* 0x000fe20008000000 */
        /* <DEDUP_REMOVED lines=641> */
[----:B------:R-:W-:Y:S01]  /*9550*/  UIADD3 UR55, UR55, 0xa06, URZ ;  /* 0x00000a0637377890 */ /* 0x000fe2000fffe03f */
        /* <DEDUP_REMOVED lines=128> */
[----:B------:R-:W-:Y:S01]  /*9d60*/  BPT.TRAP 0x1 ;  /* 0x000000040000795c */ /* 0x000fe20000300000 */
.L_x_27:
[----:B------:R-:W-:-:S13]  /*9d70*/  ISETP.NE.AND P1, PT, R2, RZ, PT ;  /* 0x000000ff0200720c */ /* 0x000fda0003f25270 */
[----:B0-2---:R-:W-:-:S05]  /*9d80*/  @P1 LEA R5, R4, UR38, 0x3 ;  /* 0x0000002604051c11 */ /* 0x005fca000f8e18ff */
[----:B------:R-:W-:-:S05]  /*9d90*/  @P1 VIADD R5, R5, 0x10 ;  /* 0x0000001005051836 */ /* 0x000fca0000000000 */
[----:B------:R-:W-:-:S04]  /*9da0*/  @P1 PRMT R5, R16, 0x654, R5 ;  /* 0x0000065410051816 */ /* 0x000fc80000000005 */
[----:B------:R0:W-:Y:S01]  /*9db0*/  @P1 SYNCS.ARRIVE.TRANS64.RED.A1T0 RZ, [R5+URZ], RZ ;  /* 0x000000ff05ff19a7 */ /* 0x0001e2000810043f */
[----:B------:R-:W-:-:S13]  /*9dc0*/  ISETP.GT.U32.AND P1, PT, R17, 0x1, PT ;  /* 0x000000011100780c */ /* 0x000fda0003f24070 */
[----:B0-----:R-:W-:Y:S05]  /*9dd0*/  @P1 BRA `(.L_x_28) ;  /* 0x0000000000041947 */ /* 0x001fea0003800000 */
[----:B------:R-:W-:Y:S01]  /*9de0*/  BPT.TRAP 0x1 ;  /* 0x000000040000795c */ /* 0x000fe20000300000 */
.L_x_28:
[----:B------:R-:W-:Y:S01]  /*9df0*/  UIADD3 UR54, UR54, 0x1, URZ ;  /* 0x0000000136367890 */ /* 0x000fe2000fffe03f */
[C---:B------:R-:W-:Y:S01]  /*9e00*/  ISETP.GT.AND P2, PT, R3.reuse, 0x1, PT ;  /* 0x000000010300780c */ /* 0x040fe20003f44270 */
[----:B------:R-:W-:Y:S02]  /*9e10*/  VIADD R4, R4, 0x1 ;  /* 0x0000000104047836 */ /* 0x000fe40000000000 */
[----:B------:R-:W-:Y:S01]  /*9e20*/  UISETP.NE.AND UP0, UPT, UR54, 0x2, UPT ;  /* 0x000000023600788c */ /* 0x000fe2000bf05270 */
[----:B------:R-:W-:Y:S02]  /*9e30*/  VIADD R3, R3, 0xffffffff ;  /* 0xffffffff03037836 */ /* 0x000fe40000000000 */
[C---:B------:R-:W-:Y:S01]  /*9e40*/  ISETP.NE.AND P1, PT, R4.reuse, 0x2, PT ;  /* 0x000000020400780c */ /* 0x040fe20003f25270 */
[----:B------:R-:W-:Y:S02]  /*9e50*/  USEL UR4, URZ, 0x1, UP0 ;  /* 0x000000013f047887 */ /* 0x000fe40008000000 */
[----:B------:R-:W-:Y:S01]  /*9e60*/  USEL UR54, UR54, URZ, UP0 ;  /* 0x0000003f36367287 */ /* 0x000fe20008000000 */
[----:B------:R-:W-:-:S03]  /*9e70*/  SEL R4, R4, RZ, P1 ;  /* 0x000000ff04047207 */ /* 0x000fc60000800000 */
[----:B------:R-:W-:Y:S01]  /*9e80*/  LOP3.LUT R7, R7, UR4, RZ, 0x3c, !PT ;  /* 0x0000000407077c12 */ /* 0x000fe2000f8e3cff */
[----:B------:R-:W-:Y:S07]  /*9e90*/  @P2 BRA `(.L_x_29) ;  /* 0xffffffb800902947 */ /* 0x000fee000383ffff */
.L_x_22:
[----:B------:R-:W0:Y:S02]  /*9ea0*/  LDC R3, c[0x0][0x28c] ;  /* 0x0000a300ff037b82 */ /* 0x000e240000000800 */
[----:B0-----:R-:W-:-:S13]  /*9eb0*/  ISETP.GE.AND P1, PT, R3, 0x1, PT ;  /* 0x000000010300780c */ /* 0x001fda0003f26270 */
[----:B------:R-:W-:Y:S05]  /*9ec0*/  @!P1 BRA `(.L_x_30) ;  /* 0x0000000000349947 */ /* 0x000fea0003800000 */
[----:B------:R-:W-:Y:S05]  /*9ed0*/  @!P0 BRA `(.L_x_31) ;  /* 0x0000000000048947 */ /* 0x000fea0003800000 */
[----:B------:R-:W-:Y:S01]  /*9ee0*/  BPT.TRAP 0x1 ;  /* 0x000000040000795c */ /* 0x000fe20000300000 */
.L_x_31:
[----:B------:R-:W-:Y:S01]  /*9ef0*/  ISETP.NE.AND P0, PT, R2, RZ, PT ;  /* 0x000000ff0200720c */ /* 0x000fe20003f05270 */
[----:B------:R-:W-:-:S12]  /*9f00*/  IMAD.U32 R3, RZ, RZ, UR38 ;  /* 0x00000026ff037e24 */ /* 0x000fd8000f8e00ff */
[----:B------:R-:W-:-:S04]  /*9f10*/  @P0 VIADD R0, R0, UR37 ;  /* 0x0000002500000c36 */ /* 0x000fc80008000000 */
[----:B------:R-:W-:-:S05]  /*9f20*/  @P0 IMAD.SHL.U32 R0, R0, 0x8, RZ ;  /* 0x0000000800000824 */ /* 0x000fca00078e00ff */
[----:B------:R-:W-:-:S04]  /*9f30*/  @P0 LOP3.LUT R0, R0, 0x8, RZ, 0xc0, !PT ;  /* 0x0000000800000812 */ /* 0x000fc800078ec0ff */
[----:B------:R-:W-:-:S04]  /*9f40*/  @P0 IADD3 R3, R3, 0x10, R0 ;  /* 0x0000001003030810 */ /* 0x000fc80007ffe000 */
[----:B------:R-:W-:-:S04]  /*9f50*/  @P0 PRMT R3, R16, 0x654, R3 ;  /* 0x0000065410030816 */ /* 0x000fc80000000003 */
[----:B------:R0:W-:Y:S01]  /*9f60*/  @P0 SYNCS.ARRIVE.TRANS64.RED.A1T0 RZ, [R3+URZ], RZ ;  /* 0x000000ff03ff09a7 */ /* 0x0001e2000810043f */
[----:B------:R-:W-:-:S13]  /*9f70*/  ISETP.GT.U32.AND P0, PT, R17, 0x1, PT ;  /* 0x000000011100780c */ /* 0x000fda0003f04070 */
[----:B0-----:R-:W-:Y:S05]  /*9f80*/  @P0 BRA `(.L_x_30) ;  /* 0x0000000000040947 */ /* 0x001fea0003800000 */
[----:B------:R-:W-:Y:S01]  /*9f90*/  BPT.TRAP 0x1 ;  /* 0x000000040000795c */ /* 0x000fe20000300000 */
.L_x_30:
[----:B------:R-:W3:Y:S01]  /*9fa0*/  LDL.LU R9, [R1+0x4] ;  /* 0x0000040001097983 */ /* 0x000ee20000300800 */
[----:B------:R-:W0:Y:S01]  /*9fb0*/  LDC R7, c[0x0][0x288] ;  /* 0x0000a200ff077b82 */ /* 0x000e220000000800 */
[----:B------:R-:W4:Y:S01]  /*9fc0*/  S2R R8, SR_TID.X ;  /* 0x0000000000087919 */ /* 0x000f220000002100 */
[----:B------:R-:W-:Y:S01]  /*9fd0*/  UIADD3 UR37, UR39, UR37, URZ ;  /* 0x0000002527257290 */ /* 0x000fe2000fffe03f */
[----:B------:R-:W-:Y:S01]  /*9fe0*/  ULDC UR8, c[0x0][0x284] ;  /* 0x0000a10000087ab9 */ /* 0x000fe20000000800 */
[----:B------:R-:W3:Y:S02]  /*9ff0*/  LDL.LU R10, [R1] ;  /* 0x00000000010a7983 */ /* 0x000ee40000300800 */
[----:B------:R-:W-:Y:S01]  /*a000*/  USHF.R.U32.HI UR4, URZ, 0x1, UR37 ;  /* 0x000000013f047899 */ /* 0x000fe20008011625 */
[----:B------:R-:W-:Y:S01]  /*a010*/  SHF.R.S32.HI R13, RZ, 0x1f, R18 ;  /* 0x0000001fff0d7819 */ /* 0x000fe20000011412 */
[----:B------:R-:W-:Y:S01]  /*a020*/  UISETP.GT.U32.AND UP1, UPT, UR37, 0x1, UPT ;  /* 0x000000012500788c */ /* 0x000fe2000bf24070 */
[----:B------:R-:W-:Y:S01]  /*a030*/  IMAD.MOV.U32 R207, RZ, RZ, RZ ;  /* 0x000000ffffcf7224 */ /* 0x000fe200078e00ff */
[----:B------:R-:W-:Y:S01]  /*a040*/  ULOP3.LUT UR4, UR4, 0x1, URZ, 0xc0, !UPT ;  /* 0x0000000104047892 */ /* 0x000fe2000f8ec03f */
[----:B-1----:R-:W-:Y:S01]  /*a050*/  IMAD.MOV.U32 R201, RZ, RZ, -0x1 ;  /* 0xffffffffffc97424 */ /* 0x002fe200078e00ff */
[----:B------:R-:W-:Y:S01]  /*a060*/  ULDC.64 UR6, c[0x0][0x5d0] ;  /* 0x0001740000067ab9 */ /* 0x000fe20000000a00 */
[----:B------:R-:W-:-:S02]  /*a070*/  UISETP.LT.U32.AND UP1, UPT, UR39, 0x2, UP1 ;  /* 0x000000022700788c */ /* 0x000fc40008f21070 */
[----:B------:R-:W-:Y:S02]  /*a080*/  UISETP.NE.U32.AND UP0, UPT, UR4, 0x1, UPT ;  /* 0x000000010400788c */ /* 0x000fe4000bf05070 */
[----:B------:R-:W-:Y:S02]  /*a090*/  USEL UR5, URZ, 0x1, !UP1 ;  /* 0x000000013f057887 */ /* 0x000fe4000c800000 */
[----:B------:R-:W-:Y:S02]  /*a0a0*/  UISETP.GT.U32.AND UP0, UPT, UR39, 0x1, !UP0 ;  /* 0x000000012700788c */ /* 0x000fe4000c704070 */
[----:B------:R-:W-:Y:S02]  /*a0b0*/  ULOP3.LUT UR37, UR37, 0x1, URZ, 0xc0, !UPT ;  /* 0x0000000125257892 */ /* 0x000fe4000f8ec03f */
[----:B------:R-:W-:-:S04]  /*a0c0*/  USEL UR4, URZ, 0x1, !UP0 ;  /* 0x000000013f047887 */ /* 0x000fc8000c000000 */
[----:B------:R-:W-:Y:S01]  /*a0d0*/  ULOP3.LUT UR36, UR4, UR36, UR5, 0x96, !UPT ;  /* 0x0000002404247292 */ /* 0x000fe2000f8e9605 */
[--C-:B----4-:R-:W-:Y:S01]  /*a0e0*/  SHF.R.U32.HI R0, RZ, 0x7, R8.reuse ;  /* 0x00000007ff007819 */ /* 0x110fe20000011608 */
[----:B------:R-:W-:Y:S01]  /*a0f0*/  IMAD.SHL.U32 R208, R8, 0x2, RZ ;  /* 0x0000000208d07824 */ /* 0x000fe200078e00ff */
[----:B------:R-:W-:Y:S02]  /*a100*/  SHF.R.U32.HI R3, RZ, 0x2, R8 ;  /* 0x00000002ff037819 */ /* 0x000fe40000011608 */
[----:B------:R-:W-:Y:S02]  /*a110*/  LOP3.LUT R0, R0, 0x1, RZ, 0xc0, !PT ;  /* 0x0000000100007812 */ /* 0x000fe400078ec0ff */
[----:B--2---:R-:W-:Y:S02]  /*a120*/  LOP3.LUT R4, R8, 0x60, RZ, 0xc0, !PT ;  /* 0x0000006008047812 */ /* 0x004fe400078ec0ff */
[----:B------:R-:W-:Y:S01]  /*a130*/  LOP3.LUT R3, R3, 0x7, RZ, 0xc0, !PT ;  /* 0x0000000703037812 */ /* 0x000fe200078ec0ff */
[----:B------:R-:W-:Y:S01]  /*a140*/  IMAD.SHL.U32 R6, R0, 0x40, RZ ;  /* 0x0000004000067824 */ /* 0x000fe200078e00ff */
[----:B------:R-:W-:-:S04]  /*a150*/  SHF.R.U32.HI R4, RZ, 0x1, R4 ;  /* 0x00000001ff047819 */ /* 0x000fc80000011604 */
[--C-:B------:R-:W-:Y:S02]  /*a160*/  IADD3 R5, RZ, -R4, -R3.reuse ;  /* 0x80000004ff057210 */ /* 0x100fe40007ffe803 */
[----:B------:R-:W-:-:S03]  /*a170*/  LOP3.LUT R3, R6, 0x40, R3, 0xe2, !PT ;  /* 0x0000004006037812 */ /* 0x000fc600078ee203 */
[----:B------:R-:W-:Y:S01]  /*a180*/  IMAD R6, R0, -0x40, R5 ;  /* 0xffffffc000067824 */ /* 0x000fe200078e0205 */
[----:B------:R-:W-:Y:S01]  /*a190*/  LOP3.LUT R206, R3, R4, RZ, 0xfc, !PT ;  /* 0x0000000403ce7212 */ /* 0x000fe200078efcff */
[----:B------:R-:W-:Y:S01]  /*a1a0*/  IMAD R5, R13, UR6, RZ ;  /* 0x000000060d057c24 */ /* 0x000fe2000f8e02ff */
[----:B------:R-:W-:-:S05]  /*a1b0*/  LOP3.LUT R0, R8, 0x3, RZ, 0xc0, !PT ;  /* 0x0000000308007812 */ /* 0x000fca00078ec0ff */
[----:B0-----:R-:W-:Y:S02]  /*a1c0*/  IMAD R8, R0, -0x2, R7 ;  /* 0xfffffffe00087824 */ /* 0x001fe400078e0207 */
[----:B---3--:R-:W-:Y:S02]  /*a1d0*/  IMAD R3, R9, 0xb0, RZ ;  /* 0x000000b009037824 */ /* 0x008fe400078e02ff */
[----:B------:R-:W-:-:S03]  /*a1e0*/  IMAD R9, R18, UR7, R5 ;  /* 0x0000000712097c24 */ /* 0x000fc6000f8e0205 */
[C---:B------:R-:W-:Y:S02]  /*a1f0*/  ISETP.GE.AND P0, PT, R3.reuse, R7, PT ;  /* 0x000000070300720c */ /* 0x040fe40003f06270 */
[----:B------:R-:W-:Y:S01]  /*a200*/  LOP3.LUT R208, R3, 0x6, R208, 0xf8, !PT ;  /* 0x0000000603d07812 */ /* 0x000fe200078ef8d0 */
[C---:B------:R-:W-:Y:S02]  /*a210*/  IMAD R7, R10.reuse, 0xc0, RZ ;  /* 0x000000c00a077824 */ /* 0x040fe400078e02ff */
[----:B------:R-:W-:Y:S01]  /*a220*/  IMAD.WIDE R206, R10, 0xc0, R206 ;  /* 0x000000c00ace7825 */ /* 0x000fe200078e02ce */
[----:B------:R-:W-:Y:S02]  /*a230*/  SHF.R.S32.HI R209, RZ, 0x1f, R208 ;  /* 0x0000001fffd17819 */ /* 0x000fe400000114d0 */
[C---:B------:R-:W-:Y:S01]  /*a240*/  ISETP.GE.OR P0, PT, R7.reuse, UR8, P0 ;  /* 0x0000000807007c0c */ /* 0x040fe20008706670 */
[----:B------:R-:W-:Y:S01]  /*a250*/  IMAD.IADD R3, R8, 0x1, -R3 ;  /* 0x0000000108037824 */ /* 0x000fe200078e0a03 */
[----:B------:R-:W-:Y:S01]  /*a260*/  IADD3 R0, -R7, UR8, R6 ;  /* 0x0000000807007c10 */ /* 0x000fe2000fffe106 */
[----:B------:R-:W-:-:S04]  /*a270*/  IMAD.WIDE.U32 R4, R18, UR6, R208 ;  /* 0x0000000612047c25 */ /* 0x000fc8000f8e00d0 */
[----:B------:R-:W-:-:S06]  /*a280*/  IMAD.IADD R5, R5, 0x1, R9 ;  /* 0x0000000105057824 */ /* 0x000fcc00078e0209 */
[----:B------:R-:W-:Y:S05]  /*a290*/  @P0 BRA `(.L_x_32) ;  /* 0x000000a400ac0947 */ /* 0x000fea0003800000 */
[----:B------:R-:W0:Y:S01]  /*a2a0*/  LDC.64 R204, c[0x0][0x5c8] ;  /* 0x00017200ffcc7b82 */ /* 0x000e220000000a00 */
[----:B-----5:R-:W-:Y:S01]  /*a2b0*/  FSETP.NEU.AND P2, PT, R23, RZ, PT ;  /* 0x000000ff1700720b */ /* 0x020fe20003f4d000 */
[----:B------:R-:W-:Y:S01]  /*a2c0*/  BSSY B0, `(.L_x_32) ;  /* 0x0000a68000007945 */ /* 0x000fe20003800000 */
[----:B------:R-:W-:-:S04]  /*a2d0*/  ISETP.GT.AND P0, PT, R3, RZ, PT ;  /* 0x000000ff0300720c */ /* 0x000fc80003f04270 */
[----:B------:R-:W-:Y:S01]  /*a2e0*/  ISETP.GT.AND P1, PT, R0, RZ, P0 ;  /* 0x000000ff0000720c */ /* 0x000fe20000724270 */
[-C--:B0-----:R-:W-:Y:S02]  /*a2f0*/  IMAD R6, R207, R204.reuse, RZ ;  /* 0x000000cccf067224 */ /* 0x081fe400078e02ff */
[----:B------:R-:W-:-:S04]  /*a300*/  IMAD.WIDE.U32 R10, R206, R204, R4 ;  /* 0x000000ccce0a7225 */ /* 0x000fc800078e0004 */
[----:B------:R-:W-:-:S04]  /*a310*/  IMAD R5, R206, R205, R6 ;  /* 0x000000cdce057224 */ /* 0x000fc800078e0206 */
[----:B------:R-:W-:Y:S01]  /*a320*/  IMAD.IADD R5, R11, 0x1, R5 ;  /* 0x000000010b057824 */ /* 0x000fe200078e0205 */
[----:B------:R-:W-:Y:S06]  /*a330*/  @!P2 BRA `(.L_x_33) ;  /* 0x000000740090a947 */ /* 0x000fec0003800000 */
[----:B------:R-:W0:Y:S01]  /*a340*/  LDC.64 R202, c[0x0][0x5b8] ;  /* 0x00016e00ffca7b82 */ /* 0x000e220000000a00 */
[----:B------:R-:W-:-:S07]  /*a350*/  ULDC.64 UR4, c[0x0][0x5c0] ;  /* 0x0001700000047ab9 */ /* 0x000fce0000000a00 */
[----:B------:R-:W1:Y:S08]  /*a360*/  LDC.64 R20, c[0x0][0x5b0] ;  /* 0x00016c00ff147b82 */ /* 0x000e700000000a00 */
[----:B------:R-:W2:Y:S01]  /*a370*/  LDC.64 R14, c[0x0][0x5a8] ;  /* 0x00016a00ff0e7b82 */ /* 0x000ea20000000a00 */
[-C--:B0-----:R-:W-:Y:S02]  /*a380*/  IMAD R4, R13, R202.reuse, RZ ;  /* 0x000000ca0d047224 */ /* 0x081fe400078e02ff */
[----:B------:R-:W-:-:S04]  /*a390*/  IMAD.WIDE.U32 R8, R18, R202, R208 ;  /* 0x000000ca12087225 */ /* 0x000fc800078e00d0 */
[----:B------:R-:W-:Y:S02]  /*a3a0*/  IMAD R203, R18, R203, R4 ;  /* 0x000000cb12cb7224 */ /* 0x000fe400078e0204 */
[-C--:B-1----:R-:W-:Y:S02]  /*a3b0*/  IMAD R4, R207, R20.reuse, RZ ;  /* 0x00000014cf047224 */ /* 0x082fe400078e02ff */
[----:B------:R-:W-:Y:S02]  /*a3c0*/  IMAD.IADD R7, R9, 0x1, R203 ;  /* 0x0000000109077824 */ /* 0x000fe400078e02cb */
[----:B------:R-:W-:Y:S02]  /*a3d0*/  IMAD.MOV.U32 R6, RZ, RZ, R8 ;  /* 0x000000ffff067224 */ /* 0x000fe400078e0008 */
[C---:B------:R-:W-:Y:S02]  /*a3e0*/  IMAD R4, R206.reuse, R21, R4 ;  /* 0x00000015ce047224 */ /* 0x040fe400078e0204 */
[----:B------:R-:W-:-:S04]  /*a3f0*/  IMAD.WIDE.U32 R12, R206, R20, R6 ;  /* 0x00000014ce0c7225 */ /* 0x000fc800078e0006 */
[----:B------:R-:W-:Y:S01]  /*a400*/  IMAD.IADD R11, R13, 0x1, R4 ;  /* 0x000000010d0b7824 */ /* 0x000fe200078e0204 */
[----:B--2---:R-:W-:-:S04]  /*a410*/  LEA R210, P2, R12, R14, 0x1 ;  /* 0x0000000e0cd27211 */ /* 0x004fc800078408ff */
[----:B------:R-:W-:-:S05]  /*a420*/  LEA.HI.X R211, R12, R15, R11, 0x1, P2 ;  /* 0x0000000f0cd37211 */ /* 0x000fca00010f0c0b */
[----:B------:R0:W2:Y:S01]  /*a430*/  @P1 LDG.E.LTC128B.U16 R212, desc[UR56][R210.64] ;  /* 0x00000038d2d41981 */ /* 0x0000a2000c1e1520 */
[----:B------:R-:W-:Y:S01]  /*a440*/  IMAD.WIDE.U32 R12, R206, R20, R208 ;  /* 0x00000014ce0c7225 */ /* 0x000fe200078e00d0 */
[----:B------:R-:W-:Y:S01]  /*a450*/  ISETP.GT.AND P3, PT, R3, 0x1, PT ;  /* 0x000000010300780c */ /* 0x000fe20003f64270 */
[----:B------:R-:W-:Y:S02]  /*a460*/  BSSY B1, `(.L_x_34) ;  /* 0x0000013000017945 */ /* 0x000fe40003800000 */
[----:B0-----:R-:W-:Y:S01]  /*a470*/  IMAD.MOV.U32 R210, RZ, RZ, R12 ;  /* 0x000000ffffd27224 */ /* 0x001fe200078e000c */
[----:B------:R-:W-:Y:S01]  /*a480*/  LEA R12, P2, R10, UR4, 0x1 ;  /* 0x000000040a0c7c11 */ /* 0x000fe2000f8408ff */
[----:B------:R-:W-:-:S03]  /*a490*/  IMAD.IADD R211, R4, 0x1, R13 ;  /* 0x0000000104d37824 */ /* 0x000fc600078e020d */
[----:B------:R-:W-:Y:S01]  /*a4a0*/  LEA.HI.X R13, R10, UR5, R5, 0x1, P2 ;  /* 0x000000050a0d7c11 */ /* 0x000fe200090f0c05 */
[----:B------:R-:W-:Y:S01]  /*a4b0*/  IMAD.WIDE.U32 R210, R18, R202, R210 ;  /* 0x000000ca12d27225 */ /* 0x000fe200078e00d2 */
[----:B------:R-:W-:-:S03]  /*a4c0*/  ISETP.GT.AND P2, PT, R0, RZ, P3 ;  /* 0x000000ff0000720c */ /* 0x000fc60001f44270 */
[----:B------:R-:W-:Y:S01]  /*a4d0*/  IMAD.IADD R5, R203, 0x1, R211 ;  /* 0x00000001cb057824 */ /* 0x000fe200078e02d3 */
[----:B------:R-:W-:Y:S01]  /*a4e0*/  LEA R10, P4, R210, R14, 0x1 ;  /* 0x0000000ed20a7211 */ /* 0x000fe200078808ff */
[----:B--2---:R-:W-:Y:S01]  /*a4f0*/  HADD2.F32 R214, -RZ, R212.H0_H0 ;  /* 0x200000d4ffd67230 */ /* 0x004fe20000004100 */
[----:B------:R-:W-:-:S04]  /*a500*/  PRMT R216, R212, 0x7610, R216 ;  /* 0x00007610d4d87816 */ /* 0x000fc800000000d8 */
[----:B------:R-:W-:-:S04]  /*a510*/  FMUL R11, R214, R23 ;  /* 0x00000017d60b7220 */ /* 0x000fc80000400000 */
[----:B------:R-:W-:-:S05]  /*a520*/  FFMA R11, R192, R200, R11 ;  /* 0x000000c8c00b7223 */ /* 0x000fca000000000b */
[----:B------:R-:W-:-:S04]  /*a530*/  F2FP.F16.F32.PACK_AB R11, RZ, R11 ;  /* 0x0000000bff0b723e */ /* 0x000fc800000000ff */
[----:B------:R-:W-:Y:S02]  /*a540*/  PRMT R192, R11, 0x7610, R192 ;  /* 0x000076100bc07816 */ /* 0x000fe400000000c0 */
[----:B------:R-:W-:-:S03]  /*a550*/  LEA.HI.X R11, R210, R15, R5, 0x1, P4 ;  /* 0x0000000fd20b7211 */ /* 0x000fc600020f0c05 */
[----:B------:R0:W-:Y:S01]  /*a560*/  @P1 STG.E.U16 desc[UR56][R12.64], R192 ;  /* 0x000000c00c001986 */ /* 0x0001e2000c101538 */
[----:B------:R-:W-:Y:S05]  /*a570*/  @!P2 BRA `(.L_x_35) ;  /* 0x000000000004a947 */ /* 0x000fea0003800000 */
[----:B------:R1:W5:Y:S02]  /*a580*/  LDG.E.LTC128B.U16 R216, desc[UR56][R10.64+0x2] ;  /* 0x000002380ad87981 */ /* 0x000364000c1e1520 */
.L_x_35:
[----:B------:R-:W-:Y:S05]  /*a590*/  BSYNC B1 ;  /* 0x0000000000017941 */ /* 0x000fea0003800000 */
.L_x_34:
[----:B------:R-:W-:Y:S01]  /*a5a0*/  SHF.L.U64.HI R213, R20, 0x3, R21 ;  /* 0x0000000314d57819 */ /* 0x000fe20000010215 */
[----:B0----5:R-:W-:Y:S01]  /*a5b0*/  HADD2.F32 R192, -RZ, R216.H0_H0 ;  /* 0x200000d8ffc07230 */ /* 0x021fe20000004100 */
[----:B------:R-:W-:Y:S01]  /*a5c0*/  ISETP.GT.AND P1, PT, R0, 0x8, P0 ;  /* 0x000000080000780c */ /* 0x000fe20000724270 */
[----:B------:R-:W-:-:S03]  /*a5d0*/  IMAD.SHL.U32 R212, R20, 0x8, RZ ;  /* 0x0000000814d47824 */ /* 0x000fc600078e00ff */
[----:B------:R-:W-:Y:S01]  /*a5e0*/  FMUL R192, R192, R23 ;  /* 0x00000017c0c07220 */ /* 0x000fe20000400000 */
[----:B------:R-:W-:-:S04]  /*a5f0*/  IMAD.WIDE.U32 R214, R206, R20, R212 ;  /* 0x00000014ced67225 */ /* 0x000fc800078e00d4 */
[----:B------:R-:W-:Y:S01]  /*a600*/  FFMA R192, R193, R200, R192 ;  /* 0x000000c8c1c07223 */ /* 0x000fe200000000c0 */
[----:B------:R-:W-:Y:S01]  /*a610*/  IMAD.IADD R217, R4, 0x1, R215 ;  /* 0x0000000104d97824 */ /* 0x000fe200078e02d7 */
[----:B------:R-:W-:-:S03]  /*a620*/  IADD3 R5, P4, R8, R214, RZ ;  /* 0x000000d608057210 */ /* 0x000fc60007f9e0ff */
[----:B------:R-:W-:Y:S02]  /*a630*/  F2FP.F16.F32.PACK_AB R211, RZ, R192 ;  /* 0x000000c0ffd3723e */ /* 0x000fe400000000ff */
[----:B------:R-:W-:Y:S01]  /*a640*/  IMAD.X R210, R217, 0x1, R7, P4 ;  /* 0x00000001d9d27824 */ /* 0x000fe200020e0607 */
[C---:B------:R-:W-:Y:S02]  /*a650*/  LEA R192, P4, R5.reuse, R14, 0x1 ;  /* 0x0000000e05c07211 */ /* 0x040fe400078808ff */
[----:B------:R0:W-:Y:S02]  /*a660*/  @P2 STG.E.U16 desc[UR56][R12.64+0x2], R211 ;  /* 0x000002d30c002986 */ /* 0x0001e4000c101538 */
[----:B------:R-:W-:-:S05]  /*a670*/  LEA.HI.X R193, R5, R15, R210, 0x1, P4 ;  /* 0x0000000f05c17211 */ /* 0x000fca00020f0cd2 */
[----:B------:R2:W3:Y:S01]  /*a680*/  @P1 LDG.E.LTC128B.U16 R216, desc[UR56][R192.64] ;  /* 0x00000038c0d81981 */ /* 0x0004e2000c1e1520 */
[----:B------:R-:W-:Y:S01]  /*a690*/  IMAD.SHL.U32 R220, R204, 0x10, RZ ;  /* 0x00000010ccdc7824 */ /* 0x000fe200078e00ff */
[----:B------:R-:W-:Y:S01]  /*a6a0*/  BSSY B1, `(.L_x_36) ;  /* 0x0000012000017945 */ /* 0x000fe20003800000 */
[----:B--2---:R-:W-:-:S05]  /*a6b0*/  IADD3 R192, P2, R208, R214, RZ ;  /* 0x000000d6d0c07210 */ /* 0x004fca0007f5e0ff */
[----:B------:R-:W-:Y:S02]  /*a6c0*/  IMAD.X R193, R209, 0x1, R217, P2 ;  /* 0x00000001d1c17824 */ /* 0x000fe400010e06d9 */
[----:B------:R-:W-:-:S04]  /*a6d0*/  IMAD.WIDE.U32 R192, R18, R202, R192 ;  /* 0x000000ca12c07225 */ /* 0x000fc800078e00c0 */
[----:B---3--:R-:W-:-:S05]  /*a6e0*/  HADD2.F32 R210, -RZ, R216.H0_H0 ;  /* 0x200000d8ffd27230 */ /* 0x008fca0000004100 */
[----:B------:R-:W-:Y:S01]  /*a6f0*/  FMUL R5, R210, R23 ;  /* 0x00000017d2057220 */ /* 0x000fe20000400000 */
[----:B------:R-:W-:-:S03]  /*a700*/  LEA R210, P2, R192, R14, 0x1 ;  /* 0x0000000ec0d27211 */ /* 0x000fc600078408ff */
[----:B------:R-:W-:Y:S01]  /*a710*/  FFMA R5, R194, R200, R5 ;  /* 0x000000c8c2057223 */ /* 0x000fe20000000005 */
[----:B------:R-:W-:-:S05]  /*a720*/  IMAD.IADD R194, R203, 0x1, R193 ;  /* 0x00000001cbc27824 */ /* 0x000fca00078e02c1 */
[----:B0-----:R-:W-:Y:S02]  /*a730*/  LEA.HI.X R211, R192, R15, R194, 0x1, P2 ;  /* 0x0000000fc0d37211 */ /* 0x001fe400010f0cc2 */
[----:B------:R-:W-:Y:S02]  /*a740*/  F2FP.F16.F32.PACK_AB R194, RZ, R5 ;  /* 0x00000005ffc2723e */ /* 0x000fe400000000ff */
[----:B------:R-:W-:Y:S02]  /*a750*/  IADD3 R192, P4, R220, R12, RZ ;  /* 0x0000000cdcc07210 */ /* 0x000fe40007f9e0ff */
[----:B------:R-:W-:Y:S02]  /*a760*/  SHF.L.U64.HI R5, R204, 0x4, R205 ;  /* 0x00000004cc057819 */ /* 0x000fe400000102cd */
[----:B------:R-:W-:-:S03]  /*a770*/  ISETP.GT.AND P2, PT, R0, 0x8, P3 ;  /* 0x000000080000780c */ /* 0x000fc60001f44270 */
[----:B------:R-:W-:-:S05]  /*a780*/  IMAD.X R193, R5, 0x1, R13, P4 ;  /* 0x0000000105c17824 */ /* 0x000fca00020e060d */
[----:B------:R0:W-:Y:S05]  /*a790*/  @P1 STG.E.U16 desc[UR56][R192.64], R194 ;  /* 0x000000c2c0001986 */ /* 0x0001ea000c101538 */
[----:B------:R-:W-:Y:S05]  /*a7a0*/  @!P2 BRA `(.L_x_37) ;  /* 0x000000000004a947 */ /* 0x000fea0003800000 */
[----:B------:R2:W5:Y:S02]  /*a7b0*/  LDG.E.LTC128B.U16 R216, desc[UR56][R210.64+0x2] ;  /* 0x00000238d2d87981 */ /* 0x000564000c1e1520 */
.L_x_37:
[----:B------:R-:W-:Y:S05]  /*a7c0*/  BSYNC B1 ;  /* 0x0000000000017941 */ /* 0x000fea0003800000 */
.L_x_36:
[----:B0----5:R-:W-:Y:S01]  /*a7d0*/  HADD2.F32 R194, -RZ, R216.H0_H0 ;  /* 0x200000d8ffc27230 */ /* 0x021fe20000004100 */
[----:B------:R-:W-:Y:S01]  /*a7e0*/  ISETP.GT.AND P1, PT, R3, 0x8, PT ;  /* 0x000000080300780c */ /* 0x000fe20003f24270 */
[----:B------:R-:W-:Y:S03]  /*a7f0*/  BSSY B1, `(.L_x_38) ;  /* 0x0000008000017945 */ /* 0x000fe60003800000 */
[----:B------:R-:W-:Y:S01]  /*a800*/  FMUL R194, R194, R23 ;  /* 0x00000017c2c27220 */ /* 0x000fe20000400000 */
[----:B------:R-:W-:-:S03]  /*a810*/  ISETP.GT.AND P4, PT, R0, RZ, P1 ;  /* 0x000000ff0000720c */ /* 0x000fc60000f84270 */
[----:B------:R-:W-:-:S05]  /*a820*/  FFMA R194, R195, R200, R194 ;  /* 0x000000c8c3c27223 */ /* 0x000fca00000000c2 */
[----:B------:R-:W-:-:S05]  /*a830*/  F2FP.F16.F32.PACK_AB R194, RZ, R194 ;  /* 0x000000c2ffc2723e */ /* 0x000fca00000000ff */
[----:B------:R0:W-:Y:S01]  /*a840*/  @P2 STG.E.U16 desc[UR56][R192.64+0x2], R194 ;  /* 0x000002c2c0002986 */ /* 0x0001e2000c101538 */
[----:B------:R-:W-:Y:S05]  /*a850*/  @!P4 BRA `(.L_x_39) ;  /* 0x000000000004c947 */ /* 0x000fea0003800000 */
[----:B------:R3:W5:Y:S02]  /*a860*/  LDG.E.LTC128B.U16 R216, desc[UR56][R10.64+0x10] ;  /* 0x000010380ad87981 */ /* 0x000764000c1e1520 */
.L_x_39:
[----:B------:R-:W-:Y:S05]  /*a870*/  BSYNC B1 ;  /* 0x0000000000017941 */ /* 0x000fea0003800000 */
.L_x_38:
        /* <DEDUP_REMOVED lines=10> */
.L_x_41:
[----:B------:R-:W-:Y:S05]  /*a920*/  BSYNC B1 ;  /* 0x0000000000017941 */ /* 0x000fea0003800000 */
.L_x_40:
[----:B-----5:R-:W-:Y:S01]  /*a930*/  HADD2.F32 R194, -RZ, R216.H0_H0 ;  /* 0x200000d8ffc27230 */ /* 0x020fe20000004100 */
[----:B------:R-:W-:Y:S01]  /*a940*/  ISETP.GT.AND P4, PT, R0, 0x8, P1 ;  /* 0x000000080000780c */ /* 0x000fe20000f84270 */
[----:B------:R-:W-:Y:S01]  /*a950*/  BSSY B1, `(.L_x_42) ;  /* 0x0000008000017945 */ /* 0x000fe20003800000 */
[----:B------:R-:W-:Y:S02]  /*a960*/  PRMT R196, R216, 0x7610, R196 ;  /* 0x00007610d8c47816 */ /* 0x000fe400000000c4 */
[----:B------:R-:W-:-:S04]  /*a970*/  FMUL R194, R194, R23 ;  /* 0x00000017c2c27220 */ /* 0x000fc80000400000 */
[----:B------:R-:W-:-:S05]  /*a980*/  FFMA R194, R197, R200, R194 ;  /* 0x000000c8c5c27223 */ /* 0x000fca00000000c2 */
[----:B------:R-:W-:-:S05]  /*a990*/  F2FP.F16.F32.PACK_AB R194, RZ, R194 ;  /* 0x000000c2ffc2723e */ /* 0x000fca00000000ff */
[----:B------:R0:W-:Y:S01]  /*a9a0*/  @P5 STG.E.U16 desc[UR56][R12.64+0x12], R194 ;  /* 0x000012c20c005986 */ /* 0x0001e2000c101538 */
[----:B------:R-:W-:Y:S05]  /*a9b0*/  @!P4 BRA `(.L_x_43) ;  /* 0x000000000004c947 */ /* 0x000fea0003800000 */
[----:B------:R0:W5:Y:S02]  /*a9c0*/  LDG.E.LTC128B.U16 R196, desc[UR56][R210.64+0x10] ;  /* 0x00001038d2c47981 */ /* 0x000164000c1e1520 */
.L_x_43:
[----:B------:R-:W-:Y:S05]  /*a9d0*/  BSYNC B1 ;  /* 0x0000000000017941 */ /* 0x000fea0003800000 */
.L_x_42:
[----:B0----5:R-:W-:Y:S01]  /*a9e0*/  HADD2.F32 R194, -RZ, R196.H0_H0 ;  /* 0x200000c4ffc27230 */ /* 0x021fe20000004100 */
[----:B------:R-:W-:Y:S01]  /*a9f0*/  ISETP.GT.AND P5, PT, R0, 0x8, P2 ;  /* 0x000000080000780c */ /* 0x000fe200017a4270 */
[----:B------:R-:W-:Y:S03]  /*aa00*/  BSSY B1, `(.L_x_44) ;  /* 0x0000007000017945 */ /* 0x000fe60003800000 */
[----:B------:R-:W-:-:S04]  /*aa10*/  FMUL R195, R194, R23 ;  /* 0x00000017c2c37220 */ /* 0x000fc80000400000 */
[----:B------:R-:W-:-:S05]  /*aa20*/  FFMA R195, R198, R200, R195 ;  /* 0x000000c8c6c37223 */ /* 0x000fca00000000c3 */
[----:B------:R-:W-:-:S05]  /*aa30*/  F2FP.F16.F32.PACK_AB R195, RZ, R195 ;  /* 0x000000c3ffc3723e */ /* 0x000fca00000000ff */
[----:B------:R0:W-:Y:S01]  /*aa40*/  @P4 STG.E.U16 desc[UR56][R192.64+0x10], R195 ;  /* 0x000010c3c0004986 */ /* 0x0001e2000c101538 */
[----:B------:R-:W-:Y:S05]  /*aa50*/  @!P5 BRA `(.L_x_45) ;  /* 0x000000000004d947 */ /* 0x000fea0003800000 */
[----:B------:R0:W5:Y:S02]  /*aa60*/  LDG.E.LTC128B.U16 R196, desc[UR56][R210.64+0x12] ;  /* 0x00001238d2c47981 */ /* 0x000164000c1e1520 */
.L_x_45:
[----:B------:R-:W-:Y:S05]  /*aa70*/  BSYNC B1 ;  /* 0x0000000000017941 */ /* 0x000fea0003800000 */
.L_x_44:
[----:B-----5:R-:W-:Y:S01]  /*aa80*/  HADD2.F32 R6, -RZ, R196.H0_H0 ;  /* 0x200000c4ff067230 */ /* 0x020fe20000004100 */
[----:B------:R-:W-:Y:S01]  /*aa90*/  ISETP.GT.AND P4, PT, R0, 0x80, P0 ;  /* 0x000000800000780c */ /* 0x000fe20000784270 */
[----:B------:R-:W-:Y:S02]  /*aaa0*/  IMAD.MOV.U32 R216, RZ, RZ, R214 ;  /* 0x000000ffffd87224 */ /* 0x000fe400078e00d6 */
[----:B------:R-:W-:Y:S02]  /*aab0*/  IMAD R21, R21, 0x78, RZ ;  /* 0x0000007815157824 */ /* 0x000fe400078e02ff */
[----:B------:R-:W-:Y:S01]  /*aac0*/  FMUL R6, R6, R23 ;  /* 0x0000001706067220 */ /* 0x000fe20000400000 */
[----:B------:R-:W-:-:S04]  /*aad0*/  IMAD.WIDE.U32 R216, R20, 0x78, R216 ;  /* 0x0000007814d87825 */ /* 0x000fc800078e00d8 */
[----:B------:R-:W-:-:S05]  /*aae0*/  FFMA R6, R199, R200, R6 ;  /* 0x000000c8c7067223 */ /* 0x000fca0000000006 */
[----:B------:R-:W-:-:S04]  /*aaf0*/  F2FP.F16.F32.PACK_AB R6, RZ, R6 ;  /* 0x00000006ff06723e */ /* 0x000fc800000000ff */
[----:B0-----:R-:W-:Y:S01]  /*ab00*/  PRMT R195, R6, 0x7610, R195 ;  /* 0x0000761006c37816 */ /* 0x001fe200000000c3 */
[----:B------:R-:W-:-:S04]  /*ab10*/  IMAD.IADD R6, R217, 0x1, R21 ;  /* 0x00000001d9067824 */ /* 0x000fc800078e0215 */
[----:B------:R0:W-:Y:S01]  /*ab20*/  @P5 STG.E.U16 desc[UR56][R192.64+0x12], R195 ;  /* 0x000012c3c0005986 */ /* 0x0001e2000c101538 */
[----:B------:R-:W-:-:S05]  /*ab30*/  IADD3 R9, P5, R8, R216, RZ ;  /* 0x000000d808097210 */ /* 0x000fca0007fbe0ff */
[----:B------:R-:W-:Y:S01]  /*ab40*/  IMAD.X R198, R6, 0x1, R7, P5 ;  /* 0x0000000106c67824 */ /* 0x000fe200028e0607 */
[----:B------:R-:W-:-:S04]  /*ab50*/  LEA R194, P5, R9, R14, 0x1 ;  /* 0x0000000e09c27211 */ /* 0x000fc800078a08ff */
[----:B0-----:R-:W-:Y:S02]  /*ab60*/  LEA.HI.X R195, R9, R15, R198, 0x1, P5 ;  /* 0x0000000f09c37211 */ /* 0x001fe400028f0cc6 */
[----:B------:R-:W-:-:S06]  /*ab70*/  PRMT R9, R196, 0x7610, R9 ;  /* 0x00007610c4097816 */ /* 0x000fcc0000000009 */
[----:B------:R0:W2:Y:S01]  /*ab80*/  @P4 LDG.E.LTC128B.U16 R9, desc[UR56][R194.64] ;  /* 0x00000038c2094981 */ /* 0x0000a2000c1e1520 */
[----:B------:R-:W-:Y:S01]  /*ab90*/  IMAD.WIDE.U32 R198, R20, 0x78, R212 ;  /* 0x0000007814c67825 */ /* 0x000fe200078e00d4 */
[----:B------:R-:W-:Y:S03]  /*aba0*/  BSSY B1, `(.L_x_46) ;  /* 0x0000019000017945 */ /* 0x000fe60003800000 */
[----:B------:R-:W-:Y:S02]  /*abb0*/  IMAD R205, R205, 0xf0, RZ ;  /* 0x000000f0cdcd7824 */ /* 0x000fe400078e02ff */
[----:B------:R-:W-:Y:S02]  /*abc0*/  IMAD.IADD R199, R21, 0x1, R199 ;  /* 0x0000000115c77824 */ /* 0x000fe400078e02c7 */
[----:B0-----:R-:W-:-:S04]  /*abd0*/  IMAD.WIDE.U32 R194, R204, 0xf0, R192 ;  /* 0x000000f0ccc27825 */ /* 0x001fc800078e00c0 */
[----:B------:R-:W-:-:S04]  /*abe0*/  IMAD.WIDE.U32 R214, R206, R20, R198 ;  /* 0x00000014ced67225 */ /* 0x000fc800078e00c6 */
[----:B--2---:R-:W-:-:S05]  /*abf0*/  HADD2.F32 R196, -RZ, R9.H0_H0 ;  /* 0x20000009ffc47230 */ /* 0x004fca0000004100 */
[----:B------:R-:W-:Y:S01]  /*ac00*/  FMUL R197, R196, R23 ;  /* 0x00000017c4c57220 */ /* 0x000fe20000400000 */
[----:B------:R-:W-:-:S03]  /*ac10*/  @P4 IMAD.MOV.U32 R196, RZ, RZ, R194 ;  /* 0x000000ffffc44224 */ /* 0x000fc600078e00c2 */
[----:B------:R-:W-:-:S05]  /*ac20*/  FFMA R197, R184, R200, R197 ;  /* 0x000000c8b8c57223 */ /* 0x000fca00000000c5 */
[----:B------:R-:W-:-:S04]  /*ac30*/  F2FP.F16.F32.PACK_AB R197, RZ, R197 ;  /* 0x000000c5ffc5723e */ /* 0x000fc800000000ff */
[----:B------:R-:W-:Y:S01]  /*ac40*/  PRMT R184, R197, 0x7610, R184 ;  /* 0x00007610c5b87816 */ /* 0x000fe200000000b8 */
[----:B------:R-:W-:-:S05]  /*ac50*/  IMAD.IADD R197, R195, 0x1, R205 ;  /* 0x00000001c3c57824 */ /* 0x000fca00078e02cd */
[----:B------:R0:W-:Y:S01]  /*ac60*/  @P4 STG.E.U16 desc[UR56][R196.64], R184 ;  /* 0x000000b8c4004986 */ /* 0x0001e2000c101538 */
[----:B------:R-:W-:-:S04]  /*ac70*/  IADD3 R218, P4, R208, R214, RZ ;  /* 0x000000d6d0da7210 */ /* 0x000fc80007f9e0ff */
[----:B------:R-:W-:-:S03]  /*ac80*/  IADD3.X R219, R209, R4, R215, P4, !PT ;  /* 0x00000004d1db7210 */ /* 0x000fc600027fe4d7 */
[----:B------:R-:W-:-:S04]  /*ac90*/  IMAD.WIDE.U32 R218, R18, R202, R218 ;  /* 0x000000ca12da7225 */ /* 0x000fc800078e00da */
[----:B------:R-:W-:Y:S01]  /*aca0*/  IMAD.IADD R21, R203, 0x1, R219 ;  /* 0x00000001cb157824 */ /* 0x000fe200078e02db */
[----:B------:R-:W-:-:S04]  /*acb0*/  LEA R214, P4, R218, R14, 0x1 ;  /* 0x0000000edad67211 */ /* 0x000fc800078808ff */
[----:B------:R-:W-:Y:S02]  /*acc0*/  LEA.HI.X R215, R218, R15, R21, 0x1, P4 ;  /* 0x0000000fdad77211 */ /* 0x000fe400020f0c15 */
[----:B------:R-:W-:-:S04]  /*acd0*/  IADD3 R8, P4, P5, R8, R216, R212 ;  /* 0x000000d808087210 */ /* 0x000fc80007d9e0d4 */
[----:B------:R-:W-:Y:S02]  /*ace0*/  IADD3.X R216, R7, R6, R213, P4, P5 ;  /* 0x0000000607d87210 */ /* 0x000fe400027ea4d5 */
[----:B------:R-:W-:Y:S02]  /*acf0*/  ISETP.GT.AND P4, PT, R0, 0x80, P3 ;  /* 0x000000800000780c */ /* 0x000fe40001f84270 */
[----:B------:R-:W-:-:S11]  /*ad00*/  IADD3 R6, P5, R212, R198, RZ ;  /* 0x000000c6d4067210 */ /* 0x000fd60007fbe0ff */
[----:B0-----:R-:W-:Y:S05]  /*ad10*/  @!P4 BRA `(.L_x_47) ;  /* 0x000000000004c947 */ /* 0x001fea0003800000 */
[----:B------:R0:W5:Y:S02]  /*ad20*/  LDG.E.LTC128B.U16 R9, desc[UR56][R214.64+0x2] ;  /* 0x00000238d6097981 */ /* 0x000164000c1e1520 */
.L_x_47:
[----:B------:R-:W-:Y:S05]  /*ad30*/  BSYNC B1 ;  /* 0x0000000000017941 */ /* 0x000fea0003800000 */
.L_x_46:
[----:B-----5:R-:W-:Y:S01]  /*ad40*/  HADD2.F32 R184, -RZ, R9.H0_H0 ;  /* 0x20000009ffb87230 */ /* 0x020fe20000004100 */
[----:B------:R-:W-:Y:S01]  /*ad50*/  ISETP.GT.AND P0, PT, R0, 0x88, P0 ;  /* 0x000000880000780c */ /* 0x000fe20000704270 */
[----:B------:R-:W-:Y:S01]  /*ad60*/  IMAD.X R7, R199, 0x1, R213, P5 ;  /* 0x00000001c7077824 */ /* 0x000fe200028e06d5 */
[----:B------:R-:W-:Y:S01]  /*ad70*/  BSSY B1, `(.L_x_48) ;  /* 0x000000f000017945 */ /* 0x000fe20003800000 */
[----:B------:R-:W-:Y:S01]  /*ad80*/  PRMT R198, R9, 0x7610, R198 ;  /* 0x0000761009c67816 */ /* 0x000fe200000000c6 */
[----:B------:R-:W-:Y:S01]  /*ad90*/  FMUL R184, R184, R23 ;  /* 0x00000017b8b87220 */ /* 0x000fe20000400000 */
[----:B------:R-:W-:-:S04]  /*ada0*/  IMAD.WIDE.U32 R20, R206, R20, R6 ;  /* 0x00000014ce147225 */ /* 0x000fc800078e0006 */
[----:B------:R-:W-:Y:S01]  /*adb0*/  FFMA R184, R185, R200, R184 ;  /* 0x000000c8b9b87223 */ /* 0x000fe200000000b8 */
[----:B------:R-:W-:Y:S01]  /*adc0*/  @P4 IMAD.MOV.U32 R185, RZ, RZ, R197 ;  /* 0x000000ffffb94224 */ /* 0x000fe200078e00c5 */
[----:B------:R-:W-:-:S03]  /*add0*/  IADD3 R6, P5, R208, R20, RZ ;  /* 0x00000014d0067210 */ /* 0x000fc60007fbe0ff */
[----:B------:R-:W-:-:S04]  /*ade0*/  F2FP.F16.F32.PACK_AB R184, RZ, R184 ;  /* 0x000000b8ffb8723e */ /* 0x000fc800000000ff */
[----:B------:R-:W-:Y:S01]  /*adf0*/  PRMT R7, R184, 0x7610, R7 ;  /* 0x00007610b8077816 */ /* 0x000fe20000000007 */
[----:B------:R-:W-:-:S05]  /*ae00*/  @P4 IMAD.MOV.U32 R184, RZ, RZ, R194 ;  /* 0x000000ffffb84224 */ /* 0x000fca00078e00c2 */
[----:B------:R2:W-:Y:S02]  /*ae10*/  @P4 STG.E.U16 desc[UR56][R184.64+0x2], R7 ;  /* 0x00000207b8004986 */ /* 0x0005e4000c101538 */
[----:B--2---:R-:W-:-:S04]  /*ae20*/  LEA R184, P4, R8, R14, 0x1 ;  /* 0x0000000e08b87211 */ /* 0x004fc800078808ff */
[----:B------:R-:W-:Y:S01]  /*ae30*/  LEA.HI.X R185, R8, R15, R216, 0x1, P4 ;  /* 0x0000000f08b97211 */ /* 0x000fe200020f0cd8 */
[----:B------:R-:W-:Y:S08]  /*ae40*/  @!P0 BRA `(.L_x_49) ;  /* 0x0000000000048947 */ /* 0x000ff00003800000 */
[----:B------:R2:W5:Y:S02]  /*ae50*/  LDG.E.LTC128B.U16 R198, desc[UR56][R184.64] ;  /* 0x00000038b8c67981 */ /* 0x000564000c1e1520 */
.L_x_49:
[----:B------:R-:W-:Y:S05]  /*ae60*/  BSYNC B1 ;  /* 0x0000000000017941 */ /* 0x000fea0003800000 */
.L_x_48:
[----:B-----5:R-:W-:Y:S01]  /*ae70*/  HADD2.F32 R8, -RZ, R198.H0_H0 ;  /* 0x200000c6ff087230 */ /* 0x020fe20000004100 */
[----:B------:R-:W-:Y:S01]  /*ae80*/  IADD3.X R7, R209, R4, R21, P5, !PT ;  /* 0x00000004d1077210 */ /* 0x000fe20002ffe415 */
[----:B------:R-:W-:Y:S01]  /*ae90*/  BSSY B1, `(.L_x_50) ;  /* 0x000000e000017945 */ /* 0x000fe20003800000 */
[----:B------:R-:W-:Y:S02]  /*aea0*/  ISETP.GT.AND P3, PT, R0, 0x88, P3 ;  /* 0x000000880000780c */ /* 0x000fe40001f64270 */
[----:B------:R-:W-:Y:S01]  /*aeb0*/  FMUL R21, R8, R23 ;  /* 0x0000001708157220 */ /* 0x000fe20000400000 */
[----:B------:R-:W-:Y:S01]  /*aec0*/  IMAD.WIDE.U32 R8, R18, R202, R6 ;  /* 0x000000ca12087225 */ /* 0x000fe200078e0006 */
[----:B------:R-:W-:-:S03]  /*aed0*/  IADD3 R6, P4, R220, R194, RZ ;  /* 0x000000c2dc067210 */ /* 0x000fc60007f9e0ff */
[----:B------:R-:W-:Y:S01]  /*aee0*/  FFMA R21, R186, R200, R21 ;  /* 0x000000c8ba157223 */ /* 0x000fe20000000015 */
[----:B------:R-:W-:Y:S01]  /*aef0*/  IMAD.IADD R203, R203, 0x1, R9 ;  /* 0x00000001cbcb7824 */ /* 0x000fe200078e0209 */
[C---:B------:R-:W-:Y:S01]  /*af00*/  LEA R14, P5, R8.reuse, R14, 0x1 ;  /* 0x0000000e080e7211 */ /* 0x040fe200078a08ff */
[----:B------:R-:W-:Y:S02]  /*af10*/  IMAD.X R7, R197, 0x1, R5, P4 ;  /* 0x00000001c5077824 */ /* 0x000fe400020e0605 */
[----:B------:R-:W-:Y:S02]  /*af20*/  F2FP.F16.F32.PACK_AB R21, RZ, R21 ;  /* 0x00000015ff15723e */ /* 0x000fe400000000ff */
[----:B------:R-:W-:-:S03]  /*af30*/  LEA.HI.X R15, R8, R15, R203, 0x1, P5 ;  /* 0x0000000f080f7211 */ /* 0x000fc600028f0ccb */
[----:B------:R0:W-:Y:S01]  /*af40*/  @P0 STG.E.U16 desc[UR56][R6.64], R21 ;  /* 0x0000001506000986 */ /* 0x0001e2000c101538 */
[----:B------:R-:W-:Y:S05]  /*af50*/  @!P3 BRA `(.L_x_51) ;  /* 0x000000000004b947 */ /* 0x000fea0003800000 */
[----:B------:R0:W5:Y:S02]  /*af60*/  LDG.E.LTC128B.U16 R198, desc[UR56][R14.64+0x2] ;  /* 0x000002380ec67981 */ /* 0x000164000c1e1520 */
.L_x_51:
[----:B------:R-:W-:Y:S05]  /*af70*/  BSYNC B1 ;  /* 0x0000000000017941 */ /* 0x000fea0003800000 */
.L_x_50:
[----:B-----5:R-:W-:Y:S01]  /*af80*/  HADD2.F32 R4, -RZ, R198.H0_H0 ;  /* 0x200000c6ff047230 */ /* 0x020fe20000004100 */
        /* <DEDUP_REMOVED lines=8> */
.L_x_53:
[----:B------:R-:W-:Y:S05]  /*b010*/  BSYNC B1 ;  /* 0x0000000000017941 */ /* 0x000fea0003800000 */
.L_x_52:
[----:B0----5:R-:W-:Y:S01]  /*b020*/  HADD2.F32 R4, -RZ, R198.H0_H0 ;  /* 0x200000c6ff047230 */ /* 0x021fe20000004100 */
[----:B------:R-:W-:Y:S01]  /*b030*/  ISETP.GT.AND P3, PT, R0, 0x80, P2 ;  /* 0x000000800000780c */ /* 0x000fe20001764270 */
[----:B------:R-:W-:Y:S01]  /*b040*/  @P0 IMAD.MOV.U32 R8, RZ, RZ, R194 ;  /* 0x000000ffff080224 */ /* 0x000fe200078e00c2 */
[----:B------:R-:W-:Y:S02]  /*b050*/  BSSY B1, `(.L_x_54) ;  /* 0x0000009000017945 */ /* 0x000fe40003800000 */
[----:B------:R-:W-:-:S04]  /*b060*/  FMUL R9, R4, R23 ;  /* 0x0000001704097220 */ /* 0x000fc80000400000 */
[----:B------:R-:W-:-:S05]  /*b070*/  FFMA R9, R188, R200, R9 ;  /* 0x000000c8bc097223 */ /* 0x000fca0000000009 */
[----:B------:R-:W-:-:S04]  /*b080*/  F2FP.F16.F32.PACK_AB R9, RZ, R9 ;  /* 0x00000009ff09723e */ /* 0x000fc800000000ff */
[----:B------:R-:W-:Y:S01]  /*b090*/  PRMT R4, R9, 0x7610, R4 ;  /* 0x0000761009047816 */ /* 0x000fe20000000004 */
[----:B------:R-:W-:-:S05]  /*b0a0*/  @P0 IMAD.MOV.U32 R9, RZ, RZ, R197 ;  /* 0x000000ffff090224 */ /* 0x000fca00078e00c5 */
[----:B------:R0:W-:Y:S01]  /*b0b0*/  @P0 STG.E.U16 desc[UR56][R8.64+0x10], R4 ;  /* 0x0000100408000986 */ /* 0x0001e2000c101538 */
[----:B------:R-:W-:Y:S05]  /*b0c0*/  @!P3 BRA `(.L_x_55) ;  /* 0x000000000004b947 */ /* 0x000fea0003800000 */
[----:B------:R0:W5:Y:S02]  /*b0d0*/  LDG.E.LTC128B.U16 R198, desc[UR56][R214.64+0x12] ;  /* 0x00001238d6c67981 */ /* 0x000164000c1e1520 */
.L_x_55:
[----:B------:R-:W-:Y:S05]  /*b0e0*/  BSYNC B1 ;  /* 0x0000000000017941 */ /* 0x000fea0003800000 */
.L_x_54:
[----:B0----5:R-:W-:Y:S01]  /*b0f0*/  HADD2.F32 R4, -RZ, R198.H0_H0 ;  /* 0x200000c6ff047230 */ /* 0x021fe20000004100 */
[----:B------:R-:W-:Y:S01]  /*b100*/  ISETP.GT.AND P1, PT, R0, 0x88, P1 ;  /* 0x000000880000780c */ /* 0x000fe20000f24270 */
[----:B------:R-:W-:Y:S01]  /*b110*/  @P3 IMAD.MOV.U32 R195, RZ, RZ, R197 ;  /* 0x000000ffffc33224 */ /* 0x000fe200078e00c5 */
[----:B------:R-:W-:Y:S02]  /*b120*/  BSSY B1, `(.L_x_56) ;  /* 0x0000007000017945 */ /* 0x000fe40003800000 */
[----:B------:R-:W-:-:S04]  /*b130*/  FMUL R4, R4, R23 ;  /* 0x0000001704047220 */ /* 0x000fc80000400000 */
[----:B------:R-:W-:-:S05]  /*b140*/  FFMA R4, R189, R200, R4 ;  /* 0x000000c8bd047223 */ /* 0x000fca0000000004 */
[----:B------:R-:W-:-:S05]  /*b150*/  F2FP.F16.F32.PACK_AB R4, RZ, R4 ;  /* 0x00000004ff04723e */ /* 0x000fca00000000ff */
[----:B------:R0:W-:Y:S01]  /*b160*/  @P3 STG.E.U16 desc[UR56][R194.64+0x12], R4 ;  /* 0x00001204c2003986 */ /* 0x0001e2000c101538 */
[----:B------:R-:W-:Y:S05]  /*b170*/  @!P1 BRA `(.L_x_57) ;  /* 0x0000000000049947 */ /* 0x000fea0003800000 */
[----:B------:R0:W5:Y:S02]  /*b180*/  LDG.E.LTC128B.U16 R198, desc[UR56][R14.64+0x10] ;  /* 0x000010380ec67981 */ /* 0x000164000c1e1520 */
.L_x_57:
[----:B------:R-:W-:Y:S05]  /*b190*/  BSYNC B1 ;  /* 0x0000000000017941 */ /* 0x000fea0003800000 */
.L_x_56:
        /* <DEDUP_REMOVED lines=9> */
.L_x_59:
[----:B------:R-:W-:Y:S05]  /*b230*/  BSYNC B1 ;  /* 0x0000000000017941 */ /* 0x000fea0003800000 */
.L_x_58:
[----:B-----5:R-:W-:Y:S01]  /*b240*/  HADD2.F32 R4, -RZ, R198.H0_H0 ;  /* 0x200000c6ff047230 */ /* 0x020fe20000004100 */
        /* <DEDUP_REMOVED lines=9> */
.L_x_61:
[----:B------:R-:W-:Y:S05]  /*b2e0*/  BSYNC B1 ;  /* 0x0000000000017941 */ /* 0x000fea0003800000 */
.L_x_60:
        /* <DEDUP_REMOVED lines=10> */
.L_x_63:
[----:B------:R-:W-:Y:S05]  /*b390*/  BSYNC B1 ;  /* 0x0000000000017941 */ /* 0x000fea0003800000 */
.L_x_62:
        /* <DEDUP_REMOVED lines=9> */
.L_x_65:
[----:B------:R-:W-:Y:S05]  /*b430*/  BSYNC B1 ;  /* 0x0000000000017941 */ /* 0x000fea0003800000 */
.L_x_64:
        /* <DEDUP_REMOVED lines=9> */
.L_x_67:
[----:B------:R-:W-:Y:S05]  /*b4d0*/  BSYNC B1 ;  /* 0x0000000000017941 */ /* 0x000fea0003800000 */
.L_x_66:
        /* <DEDUP_REMOVED lines=10> */
.L_x_69:
[----:B------:R-:W-:Y:S05]  /*b580*/  BSYNC B1 ;  /* 0x0000000000017941 */ /* 0x000fea0003800000 */
.L_x_68:
        /* <DEDUP_REMOVED lines=10> */
.L_x_71:
[----:B------:R-:W-:Y:S05]  /*b630*/  BSYNC B1 ;  /* 0x0000000000017941 */ /* 0x000fea0003800000 */
.L_x_70:
        /* <DEDUP_REMOVED lines=9> */
.L_x_73:
[----:B------:R-:W-:Y:S05]  /*b6d0*/  BSYNC B1 ;  /* 0x0000000000017941 */ /* 0x000fea0003800000 */
.L_x_72:
        /* <DEDUP_REMOVED lines=9> */
.L_x_75:
[----:B------:R-:W-:Y:S05]  /*b770*/  BSYNC B1 ;  /* 0x0000000000017941 */ /* 0x000fea0003800000 */
.L_x_74:
        /* <DEDUP_REMOVED lines=9> */
.L_x_77:
[----:B------:R-:W-:Y:S05]  /*b810*/  BSYNC B1 ;  /* 0x0000000000017941 */ /* 0x000fea0003800000 */
.L_x_76:
[----:B0----5:R-:W-:Y:S01]  /*b820*/  HADD2.F32 R4, -RZ, R198.H0_H0 ;  /* 0x200000c6ff047230 */ /* 0x021fe20000004100 */
[----:B------:R-:W-:Y:S01]  /*b830*/  ISETP.GT.AND P4, PT, R0, 0x80, P2 ;  /* 0x000000800000780c */ /* 0x000fe20001784270 */
[----:B------:R-:W-:Y:S01]  /*b840*/  IMAD.WIDE.U32 R8, R204, 0xf0, R192 ;  /* 0x000000f0cc087825 */ /* 0x000fe200078e00c0 */
[----:B------:R-:W-:Y:S03]  /*b850*/  BSSY B1, `(.L_x_78) ;  /* 0x0000009000017945 */ /* 0x000fe60003800000 */
[----:B------:R-:W-:Y:S01]  /*b860*/  FMUL R7, R4, R23 ;  /* 0x0000001704077220 */ /* 0x000fe20000400000 */
[----:B------:R-:W-:-:S03]  /*b870*/  IMAD.MOV.U32 R6, RZ, RZ, R8 ;  /* 0x000000ffff067224 */ /* 0x000fc600078e0008 */
[----:B------:R-:W-:-:S05]  /*b880*/  FFMA R7, R168, R200, R7 ;  /* 0x000000c8a8077223 */ /* 0x000fca0000000007 */
[----:B------:R-:W-:Y:S01]  /*b890*/  F2FP.F16.F32.PACK_AB R4, RZ, R7 ;  /* 0x00000007ff04723e */ /* 0x000fe200000000ff */
[----:B------:R-:W-:-:S05]  /*b8a0*/  IMAD.IADD R7, R205, 0x1, R9 ;  /* 0x00000001cd077824 */ /* 0x000fca00078e0209 */
[----:B------:R0:W-:Y:S01]  /*b8b0*/  @P5 STG.E.U16 desc[UR56][R6.64+0x20], R4 ;  /* 0x0000200406005986 */ /* 0x0001e2000c101538 */
[----:B------:R-:W-:Y:S05]  /*b8c0*/  @!P4 BRA `(.L_x_79) ;  /* 0x000000000004c947 */ /* 0x000fea0003800000 */
[----:B------:R0:W5:Y:S02]  /*b8d0*/  LDG.E.LTC128B.U16 R198, desc[UR56][R214.64+0x22] ;  /* 0x00002238d6c67981 */ /* 0x000164000c1e1520 */
.L_x_79:
[----:B------:R-:W-:Y:S05]  /*b8e0*/  BSYNC B1 ;  /* 0x0000000000017941 */ /* 0x000fea0003800000 */
.L_x_78:
        /* <DEDUP_REMOVED lines=9> */
.L_x_81:
[----:B------:R-:W-:Y:S05]  /*b980*/  BSYNC B1 ;  /* 0x0000000000017941 */ /* 0x000fea0003800000 */
.L_x_80:
[----:B0----5:R-:W-:Y:S01]  /*b990*/  HADD2.F32 R4, -RZ, R198.H0_H0 ;  /* 0x200000c6ff047230 */ /* 0x021fe20000004100 */
[----:B------:R-:W-:Y:S01]  /*b9a0*/  ISETP.GT.AND P2, PT, R0, 0x88, P2 ;  /* 0x000000880000780c */ /* 0x000fe20001744270 */
[----:B------:R-:W-:Y:S03]  /*b9b0*/  BSSY B1, `(.L_x_82) ;  /* 0x0000009000017945 */ /* 0x000fe60003800000 */
[----:B------:R-:W-:Y:S01]  /*b9c0*/  FMUL R9, R4, R23 ;  /* 0x0000001704097220 */ /* 0x000fe20000400000 */
[----:B------:R-:W-:-:S03]  /*b9d0*/  IADD3 R4, P4, R220, R8, RZ ;  /* 0x00000008dc047210 */ /* 0x000fc60007f9e0ff */
[----:B------:R-:W-:Y:S02]  /*b9e0*/  FFMA R9, R170, R200, R9 ;  /* 0x000000c8aa097223 */ /* 0x000fe40000000009 */
[----:B------:R-:W-:-:S03]  /*b9f0*/  IMAD.X R5, R5, 0x1, R7, P4 ;  /* 0x0000000105057824 */ /* 0x000fc600020e0607 */
[----:B------:R-:W-:-:S05]  /*ba00*/  F2FP.F16.F32.PACK_AB R9, RZ, R9 ;  /* 0x00000009ff09723e */ /* 0x000fca00000000ff */
[----:B------:R0:W-:Y:S01]  /*ba10*/  @P3 STG.E.U16 desc[UR56][R4.64+0x20], R9 ;  /* 0x0000200904003986 */ /* 0x0001e2000c101538 */
[----:B------:R-:W-:Y:S05]  /*ba20*/  @!P2 BRA `(.L_x_83) ;  /* 0x000000000004a947 */ /* 0x000fea0003800000 */
[----:B------:R0:W5:Y:S02]  /*ba30*/  LDG.E.LTC128B.U16 R198, desc[UR56][R14.64+0x22] ;  /* 0x000022380ec67981 */ /* 0x000164000c1e1520 */
.L_x_83:
[----:B------:R-:W-:Y:S05]  /*ba40*/  BSYNC B1 ;  /* 0x0000000000017941 */ /* 0x000fea0003800000 */
.L_x_82:
        /* <DEDUP_REMOVED lines=9> */
.L_x_85:
[----:B------:R-:W-:Y:S05]  /*bae0*/  BSYNC B1 ;  /* 0x0000000000017941 */ /* 0x000fea0003800000 */
.L_x_84:
        /* <DEDUP_REMOVED lines=9> */
.L_x_87:
[----:B------:R-:W-:Y:S05]  /*bb80*/  BSYNC B1 ;  /* 0x0000000000017941 */ /* 0x000fea0003800000 */
.L_x_86:
        /* <DEDUP_REMOVED lines=9> */
.L_x_89:
[----:B------:R-:W-:Y:S05]  /*bc20*/  BSYNC B1 ;  /* 0x0000000000017941 */ /* 0x000fea0003800000 */
.L_x_88:
        /* <DEDUP_REMOVED lines=9> */
.L_x_91:
[----:B------:R-:W-:Y:S05]  /*bcc0*/  BSYNC B1 ;  /* 0x0000000000017941 */ /* 0x000fea0003800000 */
.L_x_90:
        /* <DEDUP_REMOVED lines=10> */
.L_x_93:
[----:B------:R-:W-:Y:S05]  /*bd70*/  BSYNC B1 ;  /* 0x0000000000017941 */ /* 0x000fea0003800000 */
.L_x_92:
        /* <DEDUP_REMOVED lines=10> */
.L_x_95:
[----:B------:R-:W-:Y:S05]  /*be20*/  BSYNC B1 ;  /* 0x0000000000017941 */ /* 0x000fea0003800000 */
.L_x_94:
        /* <DEDUP_REMOVED lines=9> */
.L_x_97:
[----:B------:R-:W-:Y:S05]  /*bec0*/  BSYNC B1 ;  /* 0x0000000000017941 */ /* 0x000fea0003800000 */
.L_x_96:
        /* <DEDUP_REMOVED lines=9> */
.L_x_99:
[----:B------:R-:W-:Y:S05]  /*bf60*/  BSYNC B1 ;  /* 0x0000000000017941 */ /* 0x000fea0003800000 */
.L_x_98:
        /* <DEDUP_REMOVED lines=10> */
.L_x_101:
[----:B------:R-:W-:Y:S05]  /*c010*/  BSYNC B1 ;  /* 0x0000000000017941 */ /* 0x000fea0003800000 */
.L_x_100:
        /* <DEDUP_REMOVED lines=10> */
.L_x_103:
[----:B------:R-:W-:Y:S05]  /*c0c0*/  BSYNC B1 ;  /* 0x0000000000017941 */ /* 0x000fea0003800000 */
.L_x_102:
        /* <DEDUP_REMOVED lines=9> */
.L_x_105:
[----:B------:R-:W-:Y:S05]  /*c160*/  BSYNC B1 ;  /* 0x0000000000017941 */ /* 0x000fea0003800000 */
.L_x_104:
        /* <DEDUP_REMOVED lines=9> */
.L_x_107:
[----:B------:R-:W-:Y:S05]  /*c200*/  BSYNC B1 ;  /* 0x0000000000017941 */ /* 0x000fea0003800000 */
.L_x_106:
        /* <DEDUP_REMOVED lines=9> */
.L_x_109:
[----:B------:R-:W-:Y:S05]  /*c2a0*/  BSYNC B1 ;  /* 0x0000000000017941 */ /* 0x000fea0003800000 */
.L_x_108:
        /* <DEDUP_REMOVED lines=9> */
.L_x_111:
[----:B------:R-:W-:Y:S05]  /*c340*/  BSYNC B1 ;  /* 0x0000000000017941 */ /* 0x000fea0003800000 */
.L_x_110:
        /* <DEDUP_REMOVED lines=9> */
.L_x_113:
[----:B------:R-:W-:Y:S05]  /*c3e0*/  BSYNC B1 ;  /* 0x0000000000017941 */ /* 0x000fea0003800000 */
.L_x_112:
        /* <DEDUP_REMOVED lines=9> */
.L_x_115:
[----:B------:R-:W-:Y:S05]  /*c480*/  BSYNC B1 ;  /* 0x0000000000017941 */ /* 0x000fea0003800000 */
.L_x_114:
        /* <DEDUP_REMOVED lines=9> */
.L_x_117:
[----:B------:R-:W-:Y:S05]  /*c520*/  BSYNC B1 ;  /* 0x0000000000017941 */ /* 0x000fea0003800000 */
.L_x_116:
        /* <DEDUP_REMOVED lines=9> */
.L_x_119:
[----:B------:R-:W-:Y:S05]  /*c5c0*/  BSYNC B1 ;  /* 0x0000000000017941 */ /* 0x000fea0003800000 */
.L_x_118:
        /* <DEDUP_REMOVED lines=9> */
.L_x_121:
[----:B------:R-:W-:Y:S05]  /*c660*/  BSYNC B1 ;  /* 0x0000000000017941 */ /* 0x000fea0003800000 */
.L_x_120:
        /* <DEDUP_REMOVED lines=9> */
.L_x_123:
[----:B------:R-:W-:Y:S05]  /*c700*/  BSYNC B1 ;  /* 0x0000000000017941 */ /* 0x000fea0003800000 */
.L_x_122:
        /* <DEDUP_REMOVED lines=10> */
.L_x_125:
[----:B------:R-:W-:Y:S05]  /*c7b0*/  BSYNC B1 ;  /* 0x0000000000017941 */ /* 0x000fea0003800000 */
.L_x_124:
        /* <DEDUP_REMOVED lines=10> */
.L_x_127:
[----:B------:R-:W-:Y:S05]  /*c860*/  BSYNC B1 ;  /* 0x0000000000017941 */ /* 0x000fea0003800000 */
.L_x_126:
        /* <DEDUP_REMOVED lines=9> */
.L_x_129:
[----:B------:R-:W-:Y:S05]  /*c900*/  BSYNC B1 ;  /* 0x0000000000017941 */ /* 0x000fea0003800000 */
.L_x_128:
        /* <DEDUP_REMOVED lines=9> */
.L_x_131:
[----:B------:R-:W-:Y:S05]  /*c9a0*/  BSYNC B1 ;  /* 0x0000000000017941 */ /* 0x000fea0003800000 */
.L_x_130:
        /* <DEDUP_REMOVED lines=10> */
.L_x_133:
[----:B------:R-:W-:Y:S05]  /*ca50*/  BSYNC B1 ;  /* 0x0000000000017941 */ /* 0x000fea0003800000 */
.L_x_132:
        /* <DEDUP_REMOVED lines=10> */
.L_x_135:
[----:B------:R-:W-:Y:S05]  /*cb00*/  BSYNC B1 ;  /* 0x0000000000017941 */ /* 0x000fea0003800000 */
.L_x_134:
        /* <DEDUP_REMOVED lines=9> */
.L_x_137:
[----:B------:R-:W-:Y:S05]  /*cba0*/  BSYNC B1 ;  /* 0x0000000000017941 */ /* 0x000fea0003800000 */
.L_x_136:
        /* <DEDUP_REMOVED lines=9> */
.L_x_139:
[----:B------:R-:W-:Y:S05]  /*cc40*/  BSYNC B1 ;  /* 0x0000000000017941 */ /* 0x000fea0003800000 */
.L_x_138:
        /* <DEDUP_REMOVED lines=9> */
.L_x_141:
[----:B------:R-:W-:Y:S05]  /*cce0*/  BSYNC B1 ;  /* 0x0000000000017941 */ /* 0x000fea0003800000 */
.L_x_140:
        /* <DEDUP_REMOVED lines=9> */
.L_x_143:
[----:B------:R-:W-:Y:S05]  /*cd80*/  BSYNC B1 ;  /* 0x0000000000017941 */ /* 0x000fea0003800000 */
.L_x_142:
        /* <DEDUP_REMOVED lines=9> */
.L_x_145:
[----:B------:R-:W-:Y:S05]  /*ce20*/  BSYNC B1 ;  /* 0x0000000000017941 */ /* 0x000fea0003800000 */
.L_x_144:
        /* <DEDUP_REMOVED lines=9> */
.L_x_147:
[----:B------:R-:W-:Y:S05]  /*cec0*/  BSYNC B1 ;  /* 0x0000000000017941 */ /* 0x000fea0003800000 */
.L_x_146:
        /* <DEDUP_REMOVED lines=9> */
.L_x_149:
[----:B------:R-:W-:Y:S05]  /*cf60*/  BSYNC B1 ;  /* 0x0000000000017941 */ /* 0x000fea0003800000 */
.L_x_148:
        /* <DEDUP_REMOVED lines=9> */
.L_x_151:
[----:B------:R-:W-:Y:S05]  /*d000*/  BSYNC B1 ;  /* 0x0000000000017941 */ /* 0x000fea0003800000 */
.L_x_150:
        /* <DEDUP_REMOVED lines=9> */
.L_x_153:
[----:B------:R-:W-:Y:S05]  /*d0a0*/  BSYNC B1 ;  /* 0x0000000000017941 */ /* 0x000fea0003800000 */
.L_x_152:
        /* <DEDUP_REMOVED lines=9> */
.L_x_155:
[----:B------:R-:W-:Y:S05]  /*d140*/  BSYNC B1 ;  /* 0x0000000000017941 */ /* 0x000fea0003800000 */
.L_x_154:
        /* <DEDUP_REMOVED lines=10> */
.L_x_157:
[----:B------:R-:W-:Y:S05]  /*d1f0*/  BSYNC B1 ;  /* 0x0000000000017941 */ /* 0x000fea0003800000 */
.L_x_156:
        /* <DEDUP_REMOVED lines=10> */
.L_x_159:
[----:B------:R-:W-:Y:S05]  /*d2a0*/  BSYNC B1 ;  /* 0x0000000000017941 */ /* 0x000fea0003800000 */
.L_x_158:
        /* <DEDUP_REMOVED lines=9> */
.L_x_161:
[----:B------:R-:W-:Y:S05]  /*d340*/  BSYNC B1 ;  /* 0x0000000000017941 */ /* 0x000fea0003800000 */
.L_x_160:
        /* <DEDUP_REMOVED lines=9> */
.L_x_163:
[----:B------:R-:W-:Y:S05]  /*d3e0*/  BSYNC B1 ;  /* 0x0000000000017941 */ /* 0x000fea0003800000 */
.L_x_162:
        /* <DEDUP_REMOVED lines=10> */
.L_x_165:
[----:B------:R-:W-:Y:S05]  /*d490*/  BSYNC B1 ;  /* 0x0000000000017941 */ /* 0x000fea0003800000 */
.L_x_164:
        /* <DEDUP_REMOVED lines=10> */
.L_x_167:
[----:B------:R-:W-:Y:S05]  /*d540*/  BSYNC B1 ;  /* 0x0000000000017941 */ /* 0x000fea0003800000 */
.L_x_166:
        /* <DEDUP_REMOVED lines=9> */
.L_x_169:
[----:B------:R-:W-:Y:S05]  /*d5e0*/  BSYNC B1 ;  /* 0x0000000000017941 */ /* 0x000fea0003800000 */
.L_x_168:
        /* <DEDUP_REMOVED lines=9> */
.L_x_171:
[----:B------:R-:W-:Y:S05]  /*d680*/  BSYNC B1 ;  /* 0x0000000000017941 */ /* 0x000fea0003800000 */
.L_x_170:
        /* <DEDUP_REMOVED lines=9> */
.L_x_173:
[----:B------:R-:W-:Y:S05]  /*d720*/  BSYNC B1 ;  /* 0x0000000000017941 */ /* 0x000fea0003800000 */
.L_x_172:
        /* <DEDUP_REMOVED lines=9> */
.L_x_175:
[----:B------:R-:W-:Y:S05]  /*d7c0*/  BSYNC B1 ;  /* 0x0000000000017941 */ /* 0x000fea0003800000 */
.L_x_174:
        /* <DEDUP_REMOVED lines=9> */
.L_x_177:
[----:B------:R-:W-:Y:S05]  /*d860*/  BSYNC B1 ;  /* 0x0000000000017941 */ /* 0x000fea0003800000 */
.L_x_176:
        /* <DEDUP_REMOVED lines=9> */
.L_x_179:
[----:B------:R-:W-:Y:S05]  /*d900*/  BSYNC B1 ;  /* 0x0000000000017941 */ /* 0x000fea0003800000 */
.L_x_178:
        /* <DEDUP_REMOVED lines=9> */
.L_x_181:
[----:B------:R-:W-:Y:S05]  /*d9a0*/  BSYNC B1 ;  /* 0x0000000000017941 */ /* 0x000fea0003800000 */
.L_x_180:
        /* <DEDUP_REMOVED lines=9> */
.L_x_183:
[----:B------:R-:W-:Y:S05]  /*da40*/  BSYNC B1 ;  /* 0x0000000000017941 */ /* 0x000fea0003800000 */
.L_x_182:
        /* <DEDUP_REMOVED lines=9> */
.L_x_185:
[----:B------:R-:W-:Y:S05]  /*dae0*/  BSYNC B1 ;  /* 0x0000000000017941 */ /* 0x000fea0003800000 */
.L_x_184:
        /* <DEDUP_REMOVED lines=9> */
.L_x_187:
[----:B------:R-:W-:Y:S05]  /*db80*/  BSYNC B1 ;  /* 0x0000000000017941 */ /* 0x000fea0003800000 */
.L_x_186:
        /* <DEDUP_REMOVED lines=10> */
.L_x_189:
[----:B------:R-:W-:Y:S05]  /*dc30*/  BSYNC B1 ;  /* 0x0000000000017941 */ /* 0x000fea0003800000 */
.L_x_188:
        /* <DEDUP_REMOVED lines=10> */
.L_x_191:
[----:B------:R-:W-:Y:S05]  /*dce0*/  BSYNC B1 ;  /* 0x0000000000017941 */ /* 0x000fea0003800000 */
.L_x_190:
        /* <DEDUP_REMOVED lines=9> */
.L_x_193:
[----:B------:R-:W-:Y:S05]  /*dd80*/  BSYNC B1 ;  /* 0x0000000000017941 */ /* 0x000fea0003800000 */
.L_x_192:
        /* <DEDUP_REMOVED lines=9> */
.L_x_195:
[----:B------:R-:W-:Y:S05]  /*de20*/  BSYNC B1 ;  /* 0x0000000000017941 */ /* 0x000fea0003800000 */
.L_x_194:
        /* <DEDUP_REMOVED lines=10> */
.L_x_197:
[----:B------:R-:W-:Y:S05]  /*ded0*/  BSYNC B1 ;  /* 0x0000000000017941 */ /* 0x000fea0003800000 */
.L_x_196:
        /* <DEDUP_REMOVED lines=10> */
.L_x_199:
[----:B------:R-:W-:Y:S05]  /*df80*/  BSYNC B1 ;  /* 0x0000000000017941 */ /* 0x000fea0003800000 */
.L_x_198:
        /* <DEDUP_REMOVED lines=9> */
.L_x_201:
[----:B------:R-:W-:Y:S05]  /*e020*/  BSYNC B1 ;  /* 0x0000000000017941 */ /* 0x000fea0003800000 */
.L_x_200:
        /* <DEDUP_REMOVED lines=9> */
.L_x_203:
[----:B------:R-:W-:Y:S05]  /*e0c0*/  BSYNC B1 ;  /* 0x0000000000017941 */ /* 0x000fea0003800000 */
.L_x_202:
        /* <DEDUP_REMOVED lines=9> */
.L_x_205:
[----:B------:R-:W-:Y:S05]  /*e160*/  BSYNC B1 ;  /* 0x0000000000017941 */ /* 0x000fea0003800000 */
.L_x_204:
        /* <DEDUP_REMOVED lines=9> */
.L_x_207:
[----:B------:R-:W-:Y:S05]  /*e200*/  BSYNC B1 ;  /* 0x0000000000017941 */ /* 0x000fea0003800000 */
.L_x_206:
        /* <DEDUP_REMOVED lines=9> */
.L_x_209:
[----:B------:R-:W-:Y:S05]  /*e2a0*/  BSYNC B1 ;  /* 0x0000000000017941 */ /* 0x000fea0003800000 */
.L_x_208:
        /* <DEDUP_REMOVED lines=9> */
.L_x_211:
[----:B------:R-:W-:Y:S05]  /*e340*/  BSYNC B1 ;  /* 0x0000000000017941 */ /* 0x000fea0003800000 */
.L_x_210:
        /* <DEDUP_REMOVED lines=9> */
.L_x_213:
[----:B------:R-:W-:Y:S05]  /*e3e0*/  BSYNC B1 ;  /* 0x0000000000017941 */ /* 0x000fea0003800000 */
.L_x_212:
        /* <DEDUP_REMOVED lines=9> */
.L_x_215:
[----:B------:R-:W-:Y:S05]  /*e480*/  BSYNC B1 ;  /* 0x0000000000017941 */ /* 0x000fea0003800000 */
.L_x_214:
        /* <DEDUP_REMOVED lines=9> */
.L_x_217:
[----:B------:R-:W-:Y:S05]  /*e520*/  BSYNC B1 ;  /* 0x0000000000017941 */ /* 0x000fea0003800000 */
.L_x_216:
        /* <DEDUP_REMOVED lines=9> */
.L_x_219:
[----:B------:R-:W-:Y:S05]  /*e5c0*/  BSYNC B1 ;  /* 0x0000000000017941 */ /* 0x000fea0003800000 */
.L_x_218:
        /* <DEDUP_REMOVED lines=10> */
.L_x_221:
[----:B------:R-:W-:Y:S05]  /*e670*/  BSYNC B1 ;  /* 0x0000000000017941 */ /* 0x000fea0003800000 */
.L_x_220:
        /* <DEDUP_REMOVED lines=10> */
.L_x_223:
[----:B------:R-:W-:Y:S05]  /*e720*/  BSYNC B1 ;  /* 0x0000000000017941 */ /* 0x000fea0003800000 */
.L_x_222:
        /* <DEDUP_REMOVED lines=9> */
.L_x_225:
[----:B------:R-:W-:Y:S05]  /*e7c0*/  BSYNC B1 ;  /* 0x0000000000017941 */ /* 0x000fea0003800000 */
.L_x_224:
        /* <DEDUP_REMOVED lines=9> */
.L_x_227:
[----:B------:R-:W-:Y:S05]  /*e860*/  BSYNC B1 ;  /* 0x0000000000017941 */ /* 0x000fea0003800000 */
.L_x_226:
        /* <DEDUP_REMOVED lines=10> */
.L_x_229:
[----:B------:R-:W-:Y:S05]  /*e910*/  BSYNC B1 ;  /* 0x0000000000017941 */ /* 0x000fea0003800000 */
.L_x_228:
        /* <DEDUP_REMOVED lines=10> */
.L_x_231:
[----:B------:R-:W-:Y:S05]  /*e9c0*/  BSYNC B1 ;  /* 0x0000000000017941 */ /* 0x000fea0003800000 */
.L_x_230:
        /* <DEDUP_REMOVED lines=9> */
.L_x_233:
[----:B------:R-:W-:Y:S05]  /*ea60*/  BSYNC B1 ;  /* 0x0000000000017941 */ /* 0x000fea0003800000 */
.L_x_232:
        /* <DEDUP_REMOVED lines=9> */
.L_x_235:
[----:B------:R-:W-:Y:S05]  /*eb00*/  BSYNC B1 ;  /* 0x0000000000017941 */ /* 0x000fea0003800000 */
.L_x_234:
        /* <DEDUP_REMOVED lines=9> */
.L_x_237:
[----:B------:R-:W-:Y:S05]  /*eba0*/  BSYNC B1 ;  /* 0x0000000000017941 */ /* 0x000fea0003800000 */
.L_x_236:
        /* <DEDUP_REMOVED lines=9> */
.L_x_239:
[----:B------:R-:W-:Y:S05]  /*ec40*/  BSYNC B1 ;  /* 0x0000000000017941 */ /* 0x000fea0003800000 */
.L_x_238:
        /* <DEDUP_REMOVED lines=9> */
.L_x_241:
[----:B------:R-:W-:Y:S05]  /*ece0*/  BSYNC B1 ;  /* 0x0000000000017941 */ /* 0x000fea0003800000 */
.L_x_240:
        /* <DEDUP_REMOVED lines=9> */
.L_x_243:
[----:B------:R-:W-:Y:S05]  /*ed80*/  BSYNC B1 ;  /* 0x0000000000017941 */ /* 0x000fea0003800000 */
.L_x_242:
        /* <DEDUP_REMOVED lines=9> */
.L_x_245:
[----:B------:R-:W-:Y:S05]  /*ee20*/  BSYNC B1 ;  /* 0x0000000000017941 */ /* 0x000fea0003800000 */
.L_x_244:
        /* <DEDUP_REMOVED lines=9> */
.L_x_247:
[----:B------:R-:W-:Y:S05]  /*eec0*/  BSYNC B1 ;  /* 0x0000000000017941 */ /* 0x000fea0003800000 */
.L_x_246:
        /* <DEDUP_REMOVED lines=9> */
.L_x_249:
[----:B------:R-:W-:Y:S05]  /*ef60*/  BSYNC B1 ;  /* 0x0000000000017941 */ /* 0x000fea0003800000 */
.L_x_248:
        /* <DEDUP_REMOVED lines=9> */
.L_x_251:
[----:B------:R-:W-:Y:S05]  /*f000*/  BSYNC B1 ;  /* 0x0000000000017941 */ /* 0x000fea0003800000 */
.L_x_250:
        /* <DEDUP_REMOVED lines=10> */
.L_x_253:
[----:B------:R-:W-:Y:S05]  /*f0b0*/  BSYNC B1 ;  /* 0x0000000000017941 */ /* 0x000fea0003800000 */
.L_x_252:
        /* <DEDUP_REMOVED lines=10> */
.L_x_255:
[----:B------:R-:W-:Y:S05]  /*f160*/  BSYNC B1 ;  /* 0x0000000000017941 */ /* 0x000fea0003800000 */
.L_x_254:
        /* <DEDUP_REMOVED lines=9> */
.L_x_257:
[----:B------:R-:W-:Y:S05]  /*f200*/  BSYNC B1 ;  /* 0x0000000000017941 */ /* 0x000fea0003800000 */
.L_x_256:
        /* <DEDUP_REMOVED lines=9> */
.L_x_259:
[----:B------:R-:W-:Y:S05]  /*f2a0*/  BSYNC B1 ;  /* 0x0000000000017941 */ /* 0x000fea0003800000 */
.L_x_258:
        /* <DEDUP_REMOVED lines=10> */
.L_x_261:
[----:B------:R-:W-:Y:S05]  /*f350*/  BSYNC B1 ;  /* 0x0000000000017941 */ /* 0x000fea0003800000 */
.L_x_260:
        /* <DEDUP_REMOVED lines=10> */
.L_x_263:
[----:B------:R-:W-:Y:S05]  /*f400*/  BSYNC B1 ;  /* 0x0000000000017941 */ /* 0x000fea0003800000 */
.L_x_262:
        /* <DEDUP_REMOVED lines=9> */
.L_x_265:
[----:B------:R-:W-:Y:S05]  /*f4a0*/  BSYNC B1 ;  /* 0x0000000000017941 */ /* 0x000fea0003800000 */
.L_x_264:
        /* <DEDUP_REMOVED lines=9> */
.L_x_267:
[----:B------:R-:W-:Y:S05]  /*f540*/  BSYNC B1 ;  /* 0x0000000000017941 */ /* 0x000fea0003800000 */
.L_x_266:
        /* <DEDUP_REMOVED lines=9> */
.L_x_269:
[----:B------:R-:W-:Y:S05]  /*f5e0*/  BSYNC B1 ;  /* 0x0000000000017941 */ /* 0x000fea0003800000 */
.L_x_268:
        /* <DEDUP_REMOVED lines=9> */
.L_x_271:
[----:B------:R-:W-:Y:S05]  /*f680*/  BSYNC B1 ;  /* 0x0000000000017941 */ /* 0x000fea0003800000 */
.L_x_270:
        /* <DEDUP_REMOVED lines=9> */
.L_x_273:
[----:B------:R-:W-:Y:S05]  /*f720*/  BSYNC B1 ;  /* 0x0000000000017941 */ /* 0x000fea0003800000 */
.L_x_272:
        /* <DEDUP_REMOVED lines=9> */
.L_x_275:
[----:B------:R-:W-:Y:S05]  /*f7c0*/  BSYNC B1 ;  /* 0x0000000000017941 */ /* 0x000fea0003800000 */
.L_x_274:
        /* <DEDUP_REMOVED lines=9> */
.L_x_277:
[----:B------:R-:W-:Y:S05]  /*f860*/  BSYNC B1 ;  /* 0x0000000000017941 */ /* 0x000fea0003800000 */
.L_x_276:
        /* <DEDUP_REMOVED lines=9> */
.L_x_279:
[----:B------:R-:W-:Y:S05]  /*f900*/  BSYNC B1 ;  /* 0x0000000000017941 */ /* 0x000fea0003800000 */
.L_x_278:
        /* <DEDUP_REMOVED lines=9> */
.L_x_281:
[----:B------:R-:W-:Y:S05]  /*f9a0*/  BSYNC B1 ;  /* 0x0000000000017941 */ /* 0x000fea0003800000 */
.L_x_280:
        /* <DEDUP_REMOVED lines=9> */
.L_x_283:
[----:B------:R-:W-:Y:S05]  /*fa40*/  BSYNC B1 ;  /* 0x0000000000017941 */ /* 0x000fea0003800000 */
.L_x_282:
        /* <DEDUP_REMOVED lines=10> */
.L_x_285:
[----:B------:R-:W-:Y:S05]  /*faf0*/  BSYNC B1 ;  /* 0x0000000000017941 */ /* 0x000fea0003800000 */
.L_x_284:
        /* <DEDUP_REMOVED lines=10> */
.L_x_287:
[----:B------:R-:W-:Y:S05]  /*fba0*/  BSYNC B1 ;  /* 0x0000000000017941 */ /* 0x000fea0003800000 */
.L_x_286:
        /* <DEDUP_REMOVED lines=9> */
.L_x_289:
[----:B------:R-:W-:Y:S05]  /*fc40*/  BSYNC B1 ;  /* 0x0000000000017941 */ /* 0x000fea0003800000 */
.L_x_288:
        /* <DEDUP_REMOVED lines=9> */
.L_x_291:
[----:B------:R-:W-:Y:S05]  /*fce0*/  BSYNC B1 ;  /* 0x0000000000017941 */ /* 0x000fea0003800000 */
.L_x_290:
        /* <DEDUP_REMOVED lines=10> */
.L_x_293:
[----:B------:R-:W-:Y:S05]  /*fd90*/  BSYNC B1 ;  /* 0x0000000000017941 */ /* 0x000fea0003800000 */
.L_x_292:
        /* <DEDUP_REMOVED lines=10> */
.L_x_295:
[----:B------:R-:W-:Y:S05]  /*fe40*/  BSYNC B1 ;  /* 0x0000000000017941 */ /* 0x000fea0003800000 */
.L_x_294:
        /* <DEDUP_REMOVED lines=9> */
.L_x_297:
[----:B------:R-:W-:Y:S05]  /*fee0*/  BSYNC B1 ;  /* 0x0000000000017941 */ /* 0x000fea0003800000 */
.L_x_296:
        /* <DEDUP_REMOVED lines=9> */
.L_x_299:
[----:B------:R-:W-:Y:S05]  /*ff80*/  BSYNC B1 ;  /* 0x0000000000017941 */ /* 0x000fea0003800000 */
.L_x_298:
        /* <DEDUP_REMOVED lines=9> */
.L_x_301:
[----:B------:R-:W-:Y:S05]  /*10020*/  BSYNC B1 ;  /* 0x0000000000017941 */ /* 0x000fea0003800000 */
.L_x_300:
        /* <DEDUP_REMOVED lines=9> */
.L_x_303:
[----:B------:R-:W-:Y:S05]  /*100c0*/  BSYNC B1 ;  /* 0x0000000000017941 */ /* 0x000fea0003800000 */
.L_x_302:
        /* <DEDUP_REMOVED lines=9> */
.L_x_305:
[----:B------:R-:W-:Y:S05]  /*10160*/  BSYNC B1 ;  /* 0x0000000000017941 */ /* 0x000fea0003800000 */
.L_x_304:
        /* <DEDUP_REMOVED lines=9> */
.L_x_307:
[----:B------:R-:W-:Y:S05]  /*10200*/  BSYNC B1 ;  /* 0x0000000000017941 */ /* 0x000fea0003800000 */
.L_x_306:
        /* <DEDUP_REMOVED lines=9> */
.L_x_309:
[----:B------:R-:W-:Y:S05]  /*102a0*/  BSYNC B1 ;  /* 0x0000000000017941 */ /* 0x000fea0003800000 */
.L_x_308:
        /* <DEDUP_REMOVED lines=9> */
.L_x_311:
[----:B------:R-:W-:Y:S05]  /*10340*/  BSYNC B1 ;  /* 0x0000000000017941 */ /* 0x000fea0003800000 */
.L_x_310:
        /* <DEDUP_REMOVED lines=9> */
.L_x_313:
[----:B------:R-:W-:Y:S05]  /*103e0*/  BSYNC B1 ;  /* 0x0000000000017941 */ /* 0x000fea0003800000 */
.L_x_312:
        /* <DEDUP_REMOVED lines=9> */
.L_x_315:
[----:B------:R-:W-:Y:S05]  /*10480*/  BSYNC B1 ;  /* 0x0000000000017941 */ /* 0x000fea0003800000 */
.L_x_314:
        /* <DEDUP_REMOVED lines=10> */
.L_x_317:
[----:B------:R-:W-:Y:S05]  /*10530*/  BSYNC B1 ;  /* 0x0000000000017941 */ /* 0x000fea0003800000 */
.L_x_316:
        /* <DEDUP_REMOVED lines=10> */
.L_x_319:
[----:B------:R-:W-:Y:S05]  /*105e0*/  BSYNC B1 ;  /* 0x0000000000017941 */ /* 0x000fea0003800000 */
.L_x_318:
        /* <DEDUP_REMOVED lines=9> */
.L_x_321:
[----:B------:R-:W-:Y:S05]  /*10680*/  BSYNC B1 ;  /* 0x0000000000017941 */ /* 0x000fea0003800000 */
.L_x_320:
        /* <DEDUP_REMOVED lines=9> */
.L_x_323:
[----:B------:R-:W-:Y:S05]  /*10720*/  BSYNC B1 ;  /* 0x0000000000017941 */ /* 0x000fea0003800000 */
.L_x_322:
        /* <DEDUP_REMOVED lines=10> */
.L_x_325:
[----:B------:R-:W-:Y:S05]  /*107d0*/  BSYNC B1 ;  /* 0x0000000000017941 */ /* 0x000fea0003800000 */
.L_x_324:
        /* <DEDUP_REMOVED lines=10> */
.L_x_327:
[----:B------:R-:W-:Y:S05]  /*10880*/  BSYNC B1 ;  /* 0x0000000000017941 */ /* 0x000fea0003800000 */
.L_x_326:
        /* <DEDUP_REMOVED lines=9> */
.L_x_329:
[----:B------:R-:W-:Y:S05]  /*10920*/  BSYNC B1 ;  /* 0x0000000000017941 */ /* 0x000fea0003800000 */
.L_x_328:
        /* <DEDUP_REMOVED lines=9> */
.L_x_331:
[----:B------:R-:W-:Y:S05]  /*109c0*/  BSYNC B1 ;  /* 0x0000000000017941 */ /* 0x000fea0003800000 */
.L_x_330:
        /* <DEDUP_REMOVED lines=9> */
.L_x_333:
[----:B------:R-:W-:Y:S05]  /*10a60*/  BSYNC B1 ;  /* 0x0000000000017941 */ /* 0x000fea0003800000 */
.L_x_332:
        /* <DEDUP_REMOVED lines=9> */
.L_x_335:
[----:B------:R-:W-:Y:S05]  /*10b00*/  BSYNC B1 ;  /* 0x0000000000017941 */ /* 0x000fea0003800000 */
.L_x_334:
        /* <DEDUP_REMOVED lines=9> */
.L_x_337:
[----:B------:R-:W-:Y:S05]  /*10ba0*/  BSYNC B1 ;  /* 0x0000000000017941 */ /* 0x000fea0003800000 */
.L_x_336:
        /* <DEDUP_REMOVED lines=9> */
.L_x_339:
[----:B------:R-:W-:Y:S05]  /*10c40*/  BSYNC B1 ;  /* 0x0000000000017941 */ /* 0x000fea0003800000 */
.L_x_338:
        /* <DEDUP_REMOVED lines=9> */
.L_x_341:
[----:B------:R-:W-:Y:S05]  /*10ce0*/  BSYNC B1 ;  /* 0x0000000000017941 */ /* 0x000fea0003800000 */
.L_x_340:
        /* <DEDUP_REMOVED lines=9> */
.L_x_343:
[----:B------:R-:W-:Y:S05]  /*10d80*/  BSYNC B1 ;  /* 0x0000000000017941 */ /* 0x000fea0003800000 */
.L_x_342:
        /* <DEDUP_REMOVED lines=9> */
.L_x_345:
[----:B------:R-:W-:Y:S05]  /*10e20*/  BSYNC B1 ;  /* 0x0000000000017941 */ /* 0x000fea0003800000 */
.L_x_344:
        /* <DEDUP_REMOVED lines=9> */
.L_x_347:
[----:B------:R-:W-:Y:S05]  /*10ec0*/  BSYNC B1 ;  /* 0x0000000000017941 */ /* 0x000fea0003800000 */
.L_x_346:
        /* <DEDUP_REMOVED lines=10> */
.L_x_349:
[----:B------:R-:W-:Y:S05]  /*10f70*/  BSYNC B1 ;  /* 0x0000000000017941 */ /* 0x000fea0003800000 */
.L_x_348:
        /* <DEDUP_REMOVED lines=10> */
.L_x_351:
[----:B------:R-:W-:Y:S05]  /*11020*/  BSYNC B1 ;  /* 0x0000000000017941 */ /* 0x000fea0003800000 */
.L_x_350:
        /* <DEDUP_REMOVED lines=9> */
.L_x_353:
[----:B------:R-:W-:Y:S05]  /*110c0*/  BSYNC B1 ;  /* 0x0000000000017941 */ /* 0x000fea0003800000 */
.L_x_352:
        /* <DEDUP_REMOVED lines=9> */
.L_x_355:
[----:B------:R-:W-:Y:S05]  /*11160*/  BSYNC B1 ;  /* 0x0000000000017941 */ /* 0x000fea0003800000 */
.L_x_354:
        /* <DEDUP_REMOVED lines=10> */
.L_x_357:
[----:B------:R-:W-:Y:S05]  /*11210*/  BSYNC B1 ;  /* 0x0000000000017941 */ /* 0x000fea0003800000 */
.L_x_356:
        /* <DEDUP_REMOVED lines=10> */
.L_x_359:
[----:B------:R-:W-:Y:S05]  /*112c0*/  BSYNC B1 ;  /* 0x0000000000017941 */ /* 0x000fea0003800000 */
.L_x_358:
        /* <DEDUP_REMOVED lines=9> */
.L_x_361:
[----:B------:R-:W-:Y:S05]  /*11360*/  BSYNC B1 ;  /* 0x0000000000017941 */ /* 0x000fea0003800000 */
.L_x_360:
        /* <DEDUP_REMOVED lines=9> */
.L_x_363:
[----:B------:R-:W-:Y:S05]  /*11400*/  BSYNC B1 ;  /* 0x0000000000017941 */ /* 0x000fea0003800000 */
.L_x_362:
        /* <DEDUP_REMOVED lines=9> */
.L_x_365:
[----:B------:R-:W-:Y:S05]  /*114a0*/  BSYNC B1 ;  /* 0x0000000000017941 */ /* 0x000fea0003800000 */
.L_x_364:
        /* <DEDUP_REMOVED lines=9> */
.L_x_367:
[----:B------:R-:W-:Y:S05]  /*11540*/  BSYNC B1 ;  /* 0x0000000000017941 */ /* 0x000fea0003800000 */
.L_x_366:
        /* <DEDUP_REMOVED lines=9> */
.L_x_369:
[----:B------:R-:W-:Y:S05]  /*115e0*/  BSYNC B1 ;  /* 0x0000000000017941 */ /* 0x000fea0003800000 */
.L_x_368:
        /* <DEDUP_REMOVED lines=9> */
.L_x_371:
[----:B------:R-:W-:Y:S05]  /*11680*/  BSYNC B1 ;  /* 0x0000000000017941 */ /* 0x000fea0003800000 */
.L_x_370:
        /* <DEDUP_REMOVED lines=9> */
.L_x_373:
[----:B------:R-:W-:Y:S05]  /*11720*/  BSYNC B1 ;  /* 0x0000000000017941 */ /* 0x000fea0003800000 */
.L_x_372:
        /* <DEDUP_REMOVED lines=9> */
.L_x_375:
[----:B------:R-:W-:Y:S05]  /*117c0*/  BSYNC B1 ;  /* 0x0000000000017941 */ /* 0x000fea0003800000 */
.L_x_374:
        /* <DEDUP_REMOVED lines=9> */
.L_x_377:
[----:B------:R-:W-:Y:S05]  /*11860*/  BSYNC B1 ;  /* 0x0000000000017941 */ /* 0x000fea0003800000 */
.L_x_376:
        /* <DEDUP_REMOVED lines=9> */
.L_x_379:
[----:B------:R-:W-:Y:S05]  /*11900*/  BSYNC B1 ;  /* 0x0000000000017941 */ /* 0x000fea0003800000 */
.L_x_378:
[----:B------:R-:W-:Y:S05]  /*11910*/  @!P0 BRA `(.L_x_380) ;  /* 0x0000003000088947 */ /* 0x000fea0003800000 */
[----:B-----5:R-:W-:-:S05]  /*11920*/  HADD2.F32 R198, -RZ, R198.H0_H0 ;  /* 0x200000c6ffc67230 */ /* 0x020fca0000004100 */
[----:B------:R-:W-:-:S04]  /*11930*/  FMUL R198, R198, R23 ;  /* 0x00000017c6c67220 */ /* 0x000fc80000400000 */
[----:B------:R-:W-:-:S05]  /*11940*/  FFMA R198, R31, R200, R198 ;  /* 0x000000c81fc67223 */ /* 0x000fca00000000c6 */
[----:B------:R-:W-:-:S05]  /*11950*/  F2FP.F16.F32.PACK_AB R198, RZ, R198 ;  /* 0x000000c6ffc6723e */ /* 0x000fca00000000ff */
[----:B------:R0:W-:Y:S01]  /*11960*/  STG.E.U16 desc[UR56][R4.64+0x152], R198 ;  /* 0x000152c604007986 */ /* 0x0001e2000c101538 */
[----:B------:R-:W-:Y:S05]  /*11970*/  BRA `(.L_x_380) ;  /* 0x0000002c00f07947 */ /* 0x000fea0003800000 */
.L_x_33:
[----:B------:R-:W-:Y:S01]  /*11980*/  ULDC.64 UR4, c[0x0][0x5c0] ;  /* 0x0001700000047ab9 */ /* 0x000fe20000000a00 */
[-C--:B------:R-:W-:Y:S01]  /*11990*/  FMUL R192, R192, R200.reuse ;  /* 0x000000c8c0c07220 */ /* 0x080fe20000400000 */
[----:B------:R-:W-:Y:S01]  /*119a0*/  LEA R4, P2, R10, UR4, 0x1 ;  /* 0x000000040a047c11 */ /* 0x000fe2000f8408ff */
[----:B------:R-:W-:Y:S01]  /*119b0*/  IMAD.SHL.U32 R11, R204, 0x10, RZ ;  /* 0x00000010cc0b7824 */ /* 0x000fe200078e00ff */
[----:B------:R-:W-:Y:S01]  /*119c0*/  ISETP.GT.AND P3, PT, R3, 0x1, PT ;  /* 0x000000010300780c */ /* 0x000fe20003f64270 */
[----:B------:R-:W-:Y:S01]  /*119d0*/  FMUL R193, R193, R200 ;  /* 0x000000c8c1c17220 */ /* 0x000fe20000400000 */
[----:B------:R-:W-:Y:S01]  /*119e0*/  F2FP.F16.F32.PACK_AB R192, RZ, R192 ;  /* 0x000000c0ffc0723e */ /* 0x000fe200000000ff */
[-C--:B------:R-:W-:Y:S01]  /*119f0*/  FMUL R195, R195, R200.reuse ;  /* 0x000000c8c3c37220 */ /* 0x080fe20000400000 */
[----:B------:R-:W-:Y:S01]  /*11a00*/  LEA.HI.X R5, R10, UR5, R5, 0x1, P2 ;  /* 0x000000050a057c11 */ /* 0x000fe200090f0c05 */
[-C--:B------:R-:W-:Y:S01]  /*11a10*/  FMUL R194, R194, R200.reuse ;  /* 0x000000c8c2c27220 */ /* 0x080fe20000400000 */
[----:B------:R-:W-:Y:S01]  /*11a20*/  ISETP.GT.AND P2, PT, R0, RZ, P3 ;  /* 0x000000ff0000720c */ /* 0x000fe20001f44270 */
[-C--:B------:R-:W-:Y:S01]  /*11a30*/  FMUL R197, R197, R200.reuse ;  /* 0x000000c8c5c57220 */ /* 0x080fe20000400000 */
[----:B------:R-:W-:Y:S01]  /*11a40*/  SHF.L.U64.HI R9, R204, 0x4, R205 ;  /* 0x00000004cc097819 */ /* 0x000fe200000102cd */
[----:B------:R-:W-:Y:S01]  /*11a50*/  @P1 STG.E.U16 desc[UR56][R4.64], R192 ;  /* 0x000000c004001986 */ /* 0x000fe2000c101538 */
[----:B------:R-:W-:Y:S01]  /*11a60*/  ISETP.GT.AND P1, PT, R0, 0x8, P3 ;  /* 0x000000080000780c */ /* 0x000fe20001f24270 */
[----:B------:R-:W-:Y:S01]  /*11a70*/  FMUL R196, R196, R200 ;  /* 0x000000c8c4c47220 */ /* 0x000fe20000400000 */
[----:B------:R-:W-:Y:S01]  /*11a80*/  IADD3 R6, P4, R11, R4, RZ ;  /* 0x000000040b067210 */ /* 0x000fe20007f9e0ff */
[-C--:B------:R-:W-:Y:S01]  /*11a90*/  FMUL R199, R199, R200.reuse ;  /* 0x000000c8c7c77220 */ /* 0x080fe20000400000 */
[----:B------:R-:W-:Y:S01]  /*11aa0*/  ISETP.GT.AND P5, PT, R0, 0x8, P0 ;  /* 0x000000080000780c */ /* 0x000fe200007a4270 */
[-C--:B------:R-:W-:Y:S01]  /*11ab0*/  FMUL R198, R198, R200.reuse ;  /* 0x000000c8c6c67220 */ /* 0x080fe20000400000 */
[----:B------:R-:W-:Y:S01]  /*11ac0*/  F2FP.F16.F32.PACK_AB R193, RZ, R193 ;  /* 0x000000c1ffc1723e */ /* 0x000fe200000000ff */
[----:B------:R-:W-:Y:S01]  /*11ad0*/  IMAD.X R7, R9, 0x1, R5, P4 ;  /* 0x0000000109077824 */ /* 0x000fe200020e0605 */
[----:B------:R-:W-:Y:S01]  /*11ae0*/  F2FP.F16.F32.PACK_AB R195, RZ, R195 ;  /* 0x000000c3ffc3723e */ /* 0x000fe200000000ff */
[----:B------:R-:W-:Y:S01]  /*11af0*/  FMUL R184, R184, R200 ;  /* 0x000000c8b8b87220 */ /* 0x000fe20000400000 */
[----:B------:R-:W-:Y:S01]  /*11b00*/  F2FP.F16.F32.PACK_AB R194, RZ, R194 ;  /* 0x000000c2ffc2723e */ /* 0x000fe200000000ff */
[----:B------:R-:W-:Y:S01]  /*11b10*/  @P2 STG.E.U16 desc[UR56][R4.64+0x2], R193 ;  /* 0x000002c104002986 */ /* 0x000fe2000c101538 */
[----:B------:R-:W-:Y:S01]  /*11b20*/  ISETP.GT.AND P2, PT, R3, 0x8, PT ;  /* 0x000000080300780c */ /* 0x000fe20003f44270 */
[----:B------:R-:W-:Y:S01]  /*11b30*/  FMUL R185, R185, R200 ;  /* 0x000000c8b9b97220 */ /* 0x000fe20000400000 */
[----:B------:R-:W-:Y:S01]  /*11b40*/  F2FP.F16.F32.PACK_AB R197, RZ, R197 ;  /* 0x000000c5ffc5723e */ /* 0x000fe200000000ff */
[----:B------:R-:W-:Y:S01]  /*11b50*/  @P1 STG.E.U16 desc[UR56][R6.64+0x2], R195 ;  /* 0x000002c306001986 */ /* 0x000fe2000c101538 */
[----:B------:R-:W-:Y:S01]  /*11b60*/  ISETP.GT.AND P1, PT, R3, 0x9, PT ;  /* 0x000000090300780c */ /* 0x000fe20003f24270 */
[----:B------:R-:W-:Y:S01]  /*11b70*/  IMAD R205, R205, 0xf0, RZ ;  /* 0x000000f0cdcd7824 */ /* 0x000fe200078e02ff */
[----:B------:R-:W-:Y:S01]  /*11b80*/  F2FP.F16.F32.PACK_AB R196, RZ, R196 ;  /* 0x000000c4ffc4723e */ /* 0x000fe200000000ff */
[----:B------:R-:W-:Y:S01]  /*11b90*/  @P5 STG.E.U16 desc[UR56][R6.64], R194 ;  /* 0x000000c206005986 */ /* 0x000fe2000c101538 */
[----:B------:R-:W-:Y:S01]  /*11ba0*/  ISETP.GT.AND P4, PT, R0, RZ, P1 ;  /* 0x000000ff0000720c */ /* 0x000fe20000f84270 */
[----:B------:R-:W-:Y:S01]  /*11bb0*/  IMAD.WIDE.U32 R14, R204, 0xf0, R6 ;  /* 0x000000f0cc0e7825 */ /* 0x000fe200078e0006 */
[----:B------:R-:W-:-:S03]  /*11bc0*/  ISETP.GT.AND P5, PT, R0, RZ, P2 ;  /* 0x000000ff0000720c */ /* 0x000fc600017a4270 */
[----:B------:R-:W-:Y:S01]  /*11bd0*/  FMUL R186, R186, R200 ;  /* 0x000000c8baba7220 */ /* 0x000fe20000400000 */
[----:B------:R-:W-:Y:S01]  /*11be0*/  F2FP.F16.F32.PACK_AB R199, RZ, R199 ;  /* 0x000000c7ffc7723e */ /* 0x000fe200000000ff */
[----:B------:R-:W-:Y:S01]  /*11bf0*/  IMAD.IADD R15, R205, 0x1, R15 ;  /* 0x00000001cd0f7824 */ /* 0x000fe200078e020f */
[----:B------:R-:W-:Y:S01]  /*11c00*/  F2FP.F16.F32.PACK_AB R198, RZ, R198 ;  /* 0x000000c6ffc6723e */ /* 0x000fe200000000ff */
[----:B------:R-:W-:Y:S01]  /*11c10*/  FMUL R187, R187, R200 ;  /* 0x000000c8bbbb7220 */ /* 0x000fe20000400000 */
[----:B------:R-:W-:Y:S01]  /*11c20*/  F2FP.F16.F32.PACK_AB R184, RZ, R184 ;  /* 0x000000b8ffb8723e */ /* 0x000fe200000000ff */
[-C--:B------:R-:W-:Y:S01]  /*11c30*/  FMUL R188, R188, R200.reuse ;  /* 0x000000c8bcbc7220 */ /* 0x080fe20000400000 */
[----:B------:R-:W-:Y:S01]  /*11c40*/  F2FP.F16.F32.PACK_AB R185, RZ, R185 ;  /* 0x000000b9ffb9723e */ /* 0x000fe200000000ff */
[----:B------:R-:W-:Y:S01]  /*11c50*/  FMUL R189, R189, R200 ;  /* 0x000000c8bdbd7220 */ /* 0x000fe20000400000 */
[----:B------:R-:W-:Y:S01]  /*11c60*/  F2FP.F16.F32.PACK_AB R186, RZ, R186 ;  /* 0x000000baffba723e */ /* 0x000fe200000000ff */
[----:B------:R-:W-:Y:S01]  /*11c70*/  @P4 STG.E.U16 desc[UR56][R4.64+0x12], R197 ;  /* 0x000012c504004986 */ /* 0x000fe2000c101538 */
[----:B------:R-:W-:Y:S01]  /*11c80*/  ISETP.GT.AND P4, PT, R0, 0x8, P1 ;  /* 0x000000080000780c */ /* 0x000fe20000f84270 */
[-C--:B------:R-:W-:Y:S01]  /*11c90*/  FMUL R190, R190, R200.reuse ;  /* 0x000000c8bebe7220 */ /* 0x080fe20000400000 */
[----:B------:R-:W-:Y:S01]  /*11ca0*/  F2FP.F16.F32.PACK_AB R187, RZ, R187 ;  /* 0x000000bbffbb723e */ /* 0x000fe200000000ff */
[----:B------:R-:W-:Y:S01]  /*11cb0*/  @P5 STG.E.U16 desc[UR56][R4.64+0x10], R196 ;  /* 0x000010c404005986 */ /* 0x000fe2000c101538 */
[----:B------:R-:W-:Y:S01]  /*11cc0*/  ISETP.GT.AND P5, PT, R0, 0x8, P2 ;  /* 0x000000080000780c */ /* 0x000fe200017a4270 */
[----:B------:R-:W-:Y:S01]  /*11cd0*/  FMUL R191, R191, R200 ;  /* 0x000000c8bfbf7220 */ /* 0x000fe20000400000 */
[----:B------:R-:W-:Y:S01]  /*11ce0*/  F2FP.F16.F32.PACK_AB R188, RZ, R188 ;  /* 0x000000bcffbc723e */ /* 0x000fe200000000ff */
[-C--:B------:R-:W-:Y:S01]  /*11cf0*/  FMUL R177, R177, R200.reuse ;  /* 0x000000c8b1b17220 */ /* 0x080fe20000400000 */
[----:B------:R-:W-:Y:S01]  /*11d00*/  F2FP.F16.F32.PACK_AB R189, RZ, R189 ;  /* 0x000000bdffbd723e */ /* 0x000fe200000000ff */
[----:B------:R-:W-:Y:S01]  /*11d10*/  FMUL R176, R176, R200 ;  /* 0x000000c8b0b07220 */ /* 0x000fe20000400000 */
[----:B------:R-:W-:Y:S01]  /*11d20*/  F2FP.F16.F32.PACK_AB R190, RZ, R190 ;  /* 0x000000beffbe723e */ /* 0x000fe200000000ff */
[-C--:B------:R-:W-:Y:S01]  /*11d30*/  FMUL R178, R178, R200.reuse ;  /* 0x000000c8b2b27220 */ /* 0x080fe20000400000 */
[----:B------:R-:W-:Y:S01]  /*11d40*/  F2FP.F16.F32.PACK_AB R191, RZ, R191 ;  /* 0x000000bfffbf723e */ /* 0x000fe200000000ff */
[----:B------:R-:W-:Y:S01]  /*11d50*/  @P4 STG.E.U16 desc[UR56][R6.64+0x12], R199 ;  /* 0x000012c706004986 */ /* 0x000fe2000c101538 */
[C---:B------:R-:W-:Y:S01]  /*11d60*/  ISETP.GT.AND P4, PT, R0.reuse, 0x80, P0 ;  /* 0x000000800000780c */ /* 0x040fe20000784270 */
[-C--:B------:R-:W-:Y:S01]  /*11d70*/  FMUL R179, R179, R200.reuse ;  /* 0x000000c8b3b37220 */ /* 0x080fe20000400000 */
[C---:B------:R-:W-:Y:S01]  /*11d80*/  ISETP.GT.AND P0, PT, R0.reuse, 0x88, P0 ;  /* 0x000000880000780c */ /* 0x040fe20000704270 */
[----:B------:R-:W-:Y:S01]  /*11d90*/  @P5 STG.E.U16 desc[UR56][R6.64+0x10], R198 ;  /* 0x000010c606005986 */ /* 0x000fe2000c101538 */
[----:B------:R-:W-:Y:S01]  /*11da0*/  ISETP.GT.AND P5, PT, R0, 0x80, P3 ;  /* 0x000000800000780c */ /* 0x000fe20001fa4270 */
[-C--:B------:R-:W-:Y:S01]  /*11db0*/  FMUL R180, R180, R200.reuse ;  /* 0x000000c8b4b47220 */ /* 0x080fe20000400000 */
[----:B------:R-:W-:Y:S01]  /*11dc0*/  ISETP.GT.AND P3, PT, R0, 0x88, P3 ;  /* 0x000000880000780c */ /* 0x000fe20001f64270 */
[-C--:B------:R-:W-:Y:S01]  /*11dd0*/  FMUL R181, R181, R200.reuse ;  /* 0x000000c8b5b57220 */ /* 0x080fe20000400000 */
[----:B------:R-:W-:Y:S01]  /*11de0*/  F2FP.F16.F32.PACK_AB R177, RZ, R177 ;  /* 0x000000b1ffb1723e */ /* 0x000fe200000000ff */
[----:B------:R-:W-:Y:S01]  /*11df0*/  FMUL R182, R182, R200 ;  /* 0x000000c8b6b67220 */ /* 0x000fe20000400000 */
[----:B------:R-:W-:Y:S01]  /*11e00*/  F2FP.F16.F32.PACK_AB R176, RZ, R176 ;  /* 0x000000b0ffb0723e */ /* 0x000fe200000000ff */
[----:B------:R-:W-:Y:S01]  /*11e10*/  FMUL R183, R183, R200 ;  /* 0x000000c8b7b77220 */ /* 0x000fe20000400000 */
[----:B------:R-:W-:Y:S01]  /*11e20*/  F2FP.F16.F32.PACK_AB R178, RZ, R178 ;  /* 0x000000b2ffb2723e */ /* 0x000fe200000000ff */
[----:B------:R-:W-:Y:S01]  /*11e30*/  @P4 STG.E.U16 desc[UR56][R14.64], R184 ;  /* 0x000000b80e004986 */ /* 0x000fe2000c101538 */
[----:B------:R-:W-:Y:S01]  /*11e40*/  IADD3 R12, P4, R11, R14, RZ ;  /* 0x0000000e0b0c7210 */ /* 0x000fe20007f9e0ff */
[-C--:B------:R-:W-:Y:S01]  /*11e50*/  FMUL R168, R168, R200.reuse ;  /* 0x000000c8a8a87220 */ /* 0x080fe20000400000 */
[----:B------:R-:W-:Y:S01]  /*11e60*/  F2FP.F16.F32.PACK_AB R179, RZ, R179 ;  /* 0x000000b3ffb3723e */ /* 0x000fe200000000ff */
[----:B------:R-:W-:Y:S01]  /*11e70*/  @P5 STG.E.U16 desc[UR56][R14.64+0x2], R185 ;  /* 0x000002b90e005986 */ /* 0x000fe2000c101538 */
[C---:B------:R-:W-:Y:S01]  /*11e80*/  ISETP.GT.AND P5, PT, R0.reuse, 0x80, P2 ;  /* 0x000000800000780c */ /* 0x040fe200017a4270 */
[--C-:B------:R-:W-:Y:S01]  /*11e90*/  IMAD.X R13, R9, 0x1, R15.reuse, P4 ;  /* 0x00000001090d7824 */ /* 0x100fe200020e060f */
[C---:B------:R-:W-:Y:S01]  /*11ea0*/  ISETP.GT.AND P4, PT, R0.reuse, 0x80, P1 ;  /* 0x000000800000780c */ /* 0x040fe20000f84270 */
[-C--:B------:R-:W-:Y:S01]  /*11eb0*/  FMUL R169, R169, R200.reuse ;  /* 0x000000c8a9a97220 */ /* 0x080fe20000400000 */
[----:B------:R-:W-:Y:S01]  /*11ec0*/  ISETP.GT.AND P1, PT, R0, 0x88, P1 ;  /* 0x000000880000780c */ /* 0x000fe20000f24270 */
[-C--:B------:R-:W-:Y:S01]  /*11ed0*/  FMUL R170, R170, R200.reuse ;  /* 0x000000c8aaaa7220 */ /* 0x080fe20000400000 */
[----:B------:R-:W-:Y:S01]  /*11ee0*/  @P0 STG.E.U16 desc[UR56][R12.64], R186 ;  /* 0x000000ba0c000986 */ /* 0x000fe2000c101538 */
[----:B------:R-:W-:Y:S01]  /*11ef0*/  ISETP.GT.AND P0, PT, R3, 0x11, PT ;  /* 0x000000110300780c */ /* 0x000fe20003f04270 */
[----:B------:R-:W-:Y:S01]  /*11f00*/  FMUL R171, R171, R200 ;  /* 0x000000c8abab7220 */ /* 0x000fe20000400000 */
[----:B------:R-:W-:Y:S01]  /*11f10*/  F2FP.F16.F32.PACK_AB R180, RZ, R180 ;  /* 0x000000b4ffb4723e */ /* 0x000fe200000000ff */
[----:B------:R-:W-:Y:S01]  /*11f20*/  @P3 STG.E.U16 desc[UR56][R12.64+0x2], R187 ;  /* 0x000002bb0c003986 */ /* 0x000fe2000c101538 */
[----:B------:R-:W-:Y:S01]  /*11f30*/  ISETP.GT.AND P3, PT, R0, 0x88, P2 ;  /* 0x000000880000780c */ /* 0x000fe20001764270 */
[-C--:B------:R-:W-:Y:S01]  /*11f40*/  FMUL R172, R172, R200.reuse ;  /* 0x000000c8acac7220 */ /* 0x080fe20000400000 */
[----:B------:R-:W-:Y:S01]  /*11f50*/  @P5 IMAD.MOV.U32 R20, RZ, RZ, R14 ;  /* 0x000000ffff145224 */ /* 0x000fe200078e000e */
[----:B------:R-:W-:Y:S01]  /*11f60*/  ISETP.GT.AND P2, PT, R3, 0x10, PT ;  /* 0x000000100300780c */ /* 0x000fe20003f44270 */
[----:B------:R-:W-:Y:S01]  /*11f70*/  @P5 IMAD.MOV.U32 R21, RZ, RZ, R15 ;  /* 0x000000ffff155224 */ /* 0x000fe200078e000f */
[----:B------:R-:W-:Y:S01]  /*11f80*/  F2FP.F16.F32.PACK_AB R181, RZ, R181 ;  /* 0x000000b5ffb5723e */ /* 0x000fe200000000ff */
[----:B------:R-:W-:Y:S01]  /*11f90*/  FMUL R173, R173, R200 ;  /* 0x000000c8adad7220 */ /* 0x000fe20000400000 */
[----:B------:R-:W-:Y:S01]  /*11fa0*/  F2FP.F16.F32.PACK_AB R182, RZ, R182 ;  /* 0x000000b6ffb6723e */ /* 0x000fe200000000ff */
[-C--:B------:R-:W-:Y:S01]  /*11fb0*/  FMUL R175, R175, R200.reuse ;  /* 0x000000c8afaf7220 */ /* 0x080fe20000400000 */
[----:B------:R-:W-:Y:S01]  /*11fc0*/  @P5 STG.E.U16 desc[UR56][R20.64+0x10], R188 ;  /* 0x000010bc14005986 */ /* 0x000fe2000c101538 */
[----:B------:R-:W-:Y:S01]  /*11fd0*/  ISETP.GT.AND P5, PT, R0, RZ, P0 ;  /* 0x000000ff0000720c */ /* 0x000fe200007a4270 */
[-C--:B------:R-:W-:Y:S01]  /*11fe0*/  FMUL R174, R174, R200.reuse ;  /* 0x000000c8aeae7220 */ /* 0x080fe20000400000 */
[----:B------:R-:W-:Y:S01]  /*11ff0*/  F2FP.F16.F32.PACK_AB R183, RZ, R183 ;  /* 0x000000b7ffb7723e */ /* 0x000fe200000000ff */
[----:B------:R-:W-:Y:S01]  /*12000*/  @P4 STG.E.U16 desc[UR56][R14.64+0x12], R189 ;  /* 0x000012bd0e004986 */ /* 0x000fe2000c101538 */
[----:B------:R-:W-:Y:S01]  /*12010*/  ISETP.GT.AND P4, PT, R0, RZ, P2 ;  /* 0x000000ff0000720c */ /* 0x000fe20001784270 */
[----:B------:R-:W-:Y:S01]  /*12020*/  FMUL R160, R160, R200 ;  /* 0x000000c8a0a07220 */ /* 0x000fe20000400000 */
[----:B------:R-:W-:Y:S01]  /*12030*/  F2FP.F16.F32.PACK_AB R168, RZ, R168 ;  /* 0x000000a8ffa8723e */ /* 0x000fe200000000ff */
[----:B------:R-:W-:Y:S01]  /*12040*/  @P3 STG.E.U16 desc[UR56][R12.64+0x10], R190 ;  /* 0x000010be0c003986 */ /* 0x000fe2000c101538 */
[C---:B------:R-:W-:Y:S01]  /*12050*/  ISETP.GT.AND P3, PT, R0.reuse, 0x8, P2 ;  /* 0x000000080000780c */ /* 0x040fe20001764270 */
[-C--:B------:R-:W-:Y:S01]  /*12060*/  FMUL R161, R161, R200.reuse ;  /* 0x000000c8a1a17220 */ /* 0x080fe20000400000 */
[----:B------:R-:W-:Y:S01]  /*12070*/  F2FP.F16.F32.PACK_AB R169, RZ, R169 ;  /* 0x000000a9ffa9723e */ /* 0x000fe200000000ff */
[----:B------:R0:W-:Y:S01]  /*12080*/  @P1 STG.E.U16 desc[UR56][R12.64+0x12], R191 ;  /* 0x000012bf0c001986 */ /* 0x0001e2000c101538 */
[----:B------:R-:W-:Y:S01]  /*12090*/  ISETP.GT.AND P1, PT, R3, 0x18, PT ;  /* 0x000000180300780c */ /* 0x000fe20003f24270 */
[----:B------:R-:W-:Y:S01]  /*120a0*/  FMUL R163, R163, R200 ;  /* 0x000000c8a3a37220 */ /* 0x000fe20000400000 */
[----:B------:R-:W-:Y:S01]  /*120b0*/  F2FP.F16.F32.PACK_AB R170, RZ, R170 ;  /* 0x000000aaffaa723e */ /* 0x000fe200000000ff */
[----:B------:R1:W-:Y:S01]  /*120c0*/  @P5 STG.E.U16 desc[UR56][R4.64+0x22], R177 ;  /* 0x000022b104005986 */ /* 0x0003e2000c101538 */
[----:B------:R-:W-:Y:S01]  /*120d0*/  ISETP.GT.AND P5, PT, R0, 0x8, P0 ;  /* 0x000000080000780c */ /* 0x000fe200007a4270 */
[-C--:B------:R-:W-:Y:S01]  /*120e0*/  FMUL R162, R162, R200.reuse ;  /* 0x000000c8a2a27220 */ /* 0x080fe20000400000 */
[----:B------:R-:W-:Y:S01]  /*120f0*/  F2FP.F16.F32.PACK_AB R171, RZ, R171 ;  /* 0x000000abffab723e */ /* 0x000fe200000000ff */
[----:B------:R1:W-:Y:S01]  /*12100*/  @P4 STG.E.U16 desc[UR56][R4.64+0x20], R176 ;  /* 0x000020b004004986 */ /* 0x0003e2000c101538 */
[----:B------:R-:W-:Y:S01]  /*12110*/  ISETP.GT.AND P4, PT, R0, RZ, P1 ;  /* 0x000000ff0000720c */ /* 0x000fe20000f84270 */
[----:B------:R-:W-:Y:S01]  /*12120*/  FMUL R164, R164, R200 ;  /* 0x000000c8a4a47220 */ /* 0x000fe20000400000 */
[----:B------:R-:W-:Y:S01]  /*12130*/  F2FP.F16.F32.PACK_AB R172, RZ, R172 ;  /* 0x000000acffac723e */ /* 0x000fe200000000ff */
[----:B------:R1:W-:Y:S01]  /*12140*/  @P3 STG.E.U16 desc[UR56][R6.64+0x20], R178 ;  /* 0x000020b206003986 */ /* 0x0003e2000c101538 */
[----:B------:R-:W-:Y:S01]  /*12150*/  ISETP.GT.AND P3, PT, R3, 0x19, PT ;  /* 0x000000190300780c */ /* 0x000fe20003f64270 */
[----:B0-----:R-:W-:Y:S01]  /*12160*/  IMAD.WIDE.U32 R12, R204, 0xf0, R6 ;  /* 0x000000f0cc0c7825 */ /* 0x001fe200078e0006 */
[----:B------:R-:W-:-:S03]  /*12170*/  F2FP.F16.F32.PACK_AB R173, RZ, R173 ;  /* 0x000000adffad723e */ /* 0x000fc600000000ff */
[----:B------:R-:W-:Y:S01]  /*12180*/  FMUL R165, R165, R200 ;  /* 0x000000c8a5a57220 */ /* 0x000fe20000400000 */
[----:B------:R-:W-:Y:S01]  /*12190*/  F2FP.F16.F32.PACK_AB R175, RZ, R175 ;  /* 0x000000afffaf723e */ /* 0x000fe200000000ff */
[----:B------:R1:W-:Y:S01]  /*121a0*/  @P5 STG.E.U16 desc[UR56][R6.64+0x22], R179 ;  /* 0x000022b306005986 */ /* 0x0003e2000c101538 */
[C---:B------:R-:W-:Y:S01]  /*121b0*/  ISETP.GT.AND P5, PT, R0.reuse, RZ, P3 ;  /* 0x000000ff0000720c */ /* 0x040fe20001fa4270 */
[----:B------:R-:W-:Y:S01]  /*121c0*/  IMAD.IADD R13, R205, 0x1, R13 ;  /* 0x00000001cd0d7824 */ /* 0x000fe200078e020d */
[----:B------:R-:W-:Y:S01]  /*121d0*/  F2FP.F16.F32.PACK_AB R174, RZ, R174 ;  /* 0x000000aeffae723e */ /* 0x000fe200000000ff */
[----:B------:R1:W-:Y:S01]  /*121e0*/  @P4 STG.E.U16 desc[UR56][R4.64+0x30], R180 ;  /* 0x000030b404004986 */ /* 0x0003e2000c101538 */
[----:B------:R-:W-:Y:S01]  /*121f0*/  ISETP.GT.AND P4, PT, R0, 0x8, P1 ;  /* 0x000000080000780c */ /* 0x000fe20000f84270 */
[----:B------:R-:W-:Y:S01]  /*12200*/  FMUL R166, R166, R200 ;  /* 0x000000c8a6a67220 */ /* 0x000fe20000400000 */
[----:B------:R-:W-:Y:S01]  /*12210*/  F2FP.F16.F32.PACK_AB R160, RZ, R160 ;  /* 0x000000a0ffa0723e */ /* 0x000fe200000000ff */
[-C--:B------:R-:W-:Y:S01]  /*12220*/  FMUL R167, R167, R200.reuse ;  /* 0x000000c8a7a77220 */ /* 0x080fe20000400000 */
[----:B------:R-:W-:Y:S01]  /*12230*/  F2FP.F16.F32.PACK_AB R161, RZ, R161 ;  /* 0x000000a1ffa1723e */ /* 0x000fe200000000ff */
[-C--:B------:R-:W-:Y:S01]  /*12240*/  FMUL R152, R152, R200.reuse ;  /* 0x000000c898987220 */ /* 0x080fe20000400000 */
[----:B------:R-:W-:Y:S01]  /*12250*/  F2FP.F16.F32.PACK_AB R163, RZ, R163 ;  /* 0x000000a3ffa3723e */ /* 0x000fe200000000ff */
[----:B------:R-:W-:Y:S01]  /*12260*/  FMUL R153, R153, R200 ;  /* 0x000000c899997220 */ /* 0x000fe20000400000 */
[----:B------:R-:W-:Y:S01]  /*12270*/  F2FP.F16.F32.PACK_AB R162, RZ, R162 ;  /* 0x000000a2ffa2723e */ /* 0x000fe200000000ff */
[----:B------:R1:W-:Y:S01]  /*12280*/  @P5 STG.E.U16 desc[UR56][R4.64+0x32], R181 ;  /* 0x000032b504005986 */ /* 0x0003e2000c101538 */
[----:B------:R-:W-:Y:S01]  /*12290*/  ISETP.GT.AND P5, PT, R0, 0x8, P3 ;  /* 0x000000080000780c */ /* 0x000fe20001fa4270 */
[----:B------:R-:W-:Y:S01]  /*122a0*/  FMUL R154, R154, R200 ;  /* 0x000000c89a9a7220 */ /* 0x000fe20000400000 */
[----:B------:R-:W-:Y:S01]  /*122b0*/  F2FP.F16.F32.PACK_AB R164, RZ, R164 ;  /* 0x000000a4ffa4723e */ /* 0x000fe200000000ff */
[----:B------:R1:W-:Y:S01]  /*122c0*/  @P4 STG.E.U16 desc[UR56][R6.64+0x30], R182 ;  /* 0x000030b606004986 */ /* 0x0003e2000c101538 */
[C---:B------:R-:W-:Y:S01]  /*122d0*/  ISETP.GT.AND P4, PT, R0.reuse, 0x80, P2 ;  /* 0x000000800000780c */ /* 0x040fe20001784270 */
        /* <DEDUP_REMOVED lines=8> */
[----:B------:R1:W-:Y:S01]  /*12360*/  @P5 STG.E.U16 desc[UR56][R6.64+0x32], R183 ;  /* 0x000032b706005986 */ /* 0x0003e2000c101538 */
[----:B------:R-:W-:Y:S01]  /*12370*/  IADD3 R8, P5, R11, R12, RZ ;  /* 0x0000000c0b087210 */ /* 0x000fe20007fbe0ff */
[----:B------:R-:W-:Y:S01]  /*12380*/  FMUL R159, R159, R200 ;  /* 0x000000c89f9f7220 */ /* 0x000fe20000400000 */
[----:B------:R-:W-:Y:S01]  /*12390*/  F2FP.F16.F32.PACK_AB R152, RZ, R152 ;  /* 0x00000098ff98723e */ /* 0x000fe200000000ff */
[----:B------:R1:W-:Y:S01]  /*123a0*/  @P4 STG.E.U16 desc[UR56][R12.64+0x20], R168 ;  /* 0x000020a80c004986 */ /* 0x0003e2000c101538 */
[C---:B------:R-:W-:Y:S01]  /*123b0*/  ISETP.GT.AND P4, PT, R0.reuse, 0x80, P0 ;  /* 0x000000800000780c */ /* 0x040fe20000784270 */
[----:B------:R-:W-:Y:S01]  /*123c0*/  IMAD.X R9, R9, 0x1, R13, P5 ;  /* 0x0000000109097824 */ /* 0x000fe200028e060d */
[----:B------:R-:W-:Y:S01]  /*123d0*/  ISETP.GT.AND P0, PT, R0, 0x88, P0 ;  /* 0x000000880000780c */ /* 0x000fe20000704270 */
[-C--:B------:R-:W-:Y:S01]  /*123e0*/  FMUL R144, R144, R200.reuse ;  /* 0x000000c890907220 */ /* 0x080fe20000400000 */
[----:B------:R-:W-:Y:S01]  /*123f0*/  F2FP.F16.F32.PACK_AB R153, RZ, R153 ;  /* 0x00000099ff99723e */ /* 0x000fe200000000ff */
        /* <DEDUP_REMOVED lines=9> */
[C---:B------:R-:W-:Y:S01]  /*12490*/  ISETP.GT.AND P4, PT, R0.reuse, 0x80, P1 ;  /* 0x000000800000780c */ /* 0x040fe20000f84270 */
[-C--:B------:R-:W-:Y:S01]  /*124a0*/  FMUL R149, R149, R200.reuse ;  /* 0x000000c895957220 */ /* 0x080fe20000400000 */
[C---:B------:R-:W-:Y:S01]  /*124b0*/  ISETP.GT.AND P1, PT, R0.reuse, 0x88, P1 ;  /* 0x000000880000780c */ /* 0x040fe20000f24270 */
[----:B------:R1:W-:Y:S01]  /*124c0*/  @P2 STG.E.U16 desc[UR56][R8.64+0x20], R170 ;  /* 0x000020aa08002986 */ /* 0x0003e2000c101538 */
[----:B------:R-:W-:Y:S01]  /*124d0*/  ISETP.GT.AND P2, PT, R0, 0x80, P3 ;  /* 0x000000800000780c */ /* 0x000fe20001f44270 */
[----:B------:R-:W-:Y:S01]  /*124e0*/  FMUL R150, R150, R200 ;  /* 0x000000c896967220 */ /* 0x000fe20000400000 */
[----:B------:R-:W-:Y:S01]  /*124f0*/  ISETP.GT.AND P3, PT, R0, 0x88, P3 ;  /* 0x000000880000780c */ /* 0x000fe20001f64270 */
[----:B------:R1:W-:Y:S01]  /*12500*/  @P0 STG.E.U16 desc[UR56][R8.64+0x22], R171 ;  /* 0x000022ab08000986 */ /* 0x0003e2000c101538 */
[----:B------:R-:W-:Y:S01]  /*12510*/  F2FP.F16.F32.PACK_AB R158, RZ, R158 ;  /* 0x0000009eff9e723e */ /* 0x000fe200000000ff */
[-C--:B------:R-:W-:Y:S01]  /*12520*/  FMUL R151, R151, R200.reuse ;  /* 0x000000c897977220 */ /* 0x080fe20000400000 */
[----:B------:R-:W-:Y:S01]  /*12530*/  F2FP.F16.F32.PACK_AB R159, RZ, R159 ;  /* 0x0000009fff9f723e */ /* 0x000fe200000000ff */
[----:B------:R-:W-:Y:S01]  /*12540*/  FMUL R136, R136, R200 ;  /* 0x000000c888887220 */ /* 0x000fe20000400000 */
[----:B------:R-:W-:Y:S01]  /*12550*/  F2FP.F16.F32.PACK_AB R144, RZ, R144 ;  /* 0x00000090ff90723e */ /* 0x000fe200000000ff */
[----:B------:R1:W-:Y:S01]  /*12560*/  @P4 STG.E.U16 desc[UR56][R12.64+0x30], R172 ;  /* 0x000030ac0c004986 */ /* 0x0003e2000c101538 */
[----:B------:R-:W-:Y:S01]  /*12570*/  F2FP.F16.F32.PACK_AB R145, RZ, R145 ;  /* 0x00000091ff91723e */ /* 0x000fe200000000ff */
[-C--:B------:R-:W-:Y:S01]  /*12580*/  FMUL R137, R137, R200.reuse ;  /* 0x000000c889897220 */ /* 0x080fe20000400000 */
[----:B------:R-:W-:Y:S01]  /*12590*/  F2FP.F16.F32.PACK_AB R147, RZ, R147 ;  /* 0x00000093ff93723e */ /* 0x000fe200000000ff */
[----:B------:R1:W-:Y:S01]  /*125a0*/  @P2 STG.E.U16 desc[UR56][R12.64+0x32], R173 ;  /* 0x000032ad0c002986 */ /* 0x0003e2000c101538 */
[C---:B------:R-:W-:Y:S01]  /*125b0*/  ISETP.GT.AND P2, PT, R3.reuse, 0x21, PT ;  /* 0x000000210300780c */ /* 0x040fe20003f44270 */
[----:B------:R-:W-:Y:S01]  /*125c0*/  FMUL R138, R138, R200 ;  /* 0x000000c88a8a7220 */ /* 0x000fe20000400000 */
[----:B------:R-:W-:Y:S01]  /*125d0*/  F2FP.F16.F32.PACK_AB R146, RZ, R146 ;  /* 0x00000092ff92723e */ /* 0x000fe200000000ff */
[----:B------:R1:W-:Y:S01]  /*125e0*/  @P3 STG.E.U16 desc[UR56][R8.64+0x32], R175 ;  /* 0x000032af08003986 */ /* 0x0003e2000c101538 */
[----:B------:R-:W-:Y:S01]  /*125f0*/  ISETP.GT.AND P3, PT, R3, 0x20, PT ;  /* 0x000000200300780c */ /* 0x000fe20003f64270 */
[-C--:B------:R-:W-:Y:S01]  /*12600*/  FMUL R139, R139, R200.reuse ;  /* 0x000000c88b8b7220 */ /* 0x080fe20000400000 */
[C---:B------:R-:W-:Y:S01]  /*12610*/  ISETP.GT.AND P4, PT, R0.reuse, RZ, P2 ;  /* 0x000000ff0000720c */ /* 0x040fe20001784270 */
[----:B------:R1:W-:Y:S01]  /*12620*/  @P1 STG.E.U16 desc[UR56][R8.64+0x30], R174 ;  /* 0x000030ae08001986 */ /* 0x0003e2000c101538 */
[C---:B------:R-:W-:Y:S01]  /*12630*/  ISETP.GT.AND P0, PT, R0.reuse, RZ, P3 ;  /* 0x000000ff0000720c */ /* 0x040fe20001f04270 */
[-C--:B------:R-:W-:Y:S01]  /*12640*/  FMUL R141, R141, R200.reuse ;  /* 0x000000c88d8d7220 */ /* 0x080fe20000400000 */
[----:B------:R-:W-:Y:S01]  /*12650*/  ISETP.GT.AND P1, PT, R0, 0x8, P2 ;  /* 0x000000080000780c */ /* 0x000fe20001724270 */
[-C--:B------:R-:W-:Y:S01]  /*12660*/  FMUL R140, R140, R200.reuse ;  /* 0x000000c88c8c7220 */ /* 0x080fe20000400000 */
[----:B------:R-:W-:Y:S01]  /*12670*/  ISETP.GT.AND P5, PT, R0, 0x8, P3 ;  /* 0x000000080000780c */ /* 0x000fe20001fa4270 */
[----:B------:R-:W-:Y:S01]  /*12680*/  FMUL R142, R142, R200 ;  /* 0x000000c88e8e7220 */ /* 0x000fe20000400000 */
[----:B------:R-:W-:Y:S01]  /*12690*/  F2FP.F16.F32.PACK_AB R148, RZ, R148 ;  /* 0x00000094ff94723e */ /* 0x000fe200000000ff */
[-C--:B------:R-:W-:Y:S01]  /*126a0*/  FMUL R143, R143, R200.reuse ;  /* 0x000000c88f8f7220 */ /* 0x080fe20000400000 */
[----:B------:R-:W-:Y:S01]  /*126b0*/  F2FP.F16.F32.PACK_AB R149, RZ, R149 ;  /* 0x00000095ff95723e */ /* 0x000fe200000000ff */
[----:B------:R-:W-:Y:S01]  /*126c0*/  FMUL R128, R128, R200 ;  /* 0x000000c880807220 */ /* 0x000fe20000400000 */
[----:B------:R-:W-:Y:S01]  /*126d0*/  F2FP.F16.F32.PACK_AB R150, RZ, R150 ;  /* 0x00000096ff96723e */ /* 0x000fe200000000ff */
[----:B------:R1:W-:Y:S01]  /*126e0*/  @P4 STG.E.U16 desc[UR56][R4.64+0x42], R161 ;  /* 0x000042a104004986 */ /* 0x0003e2000c101538 */
[----:B------:R-:W-:Y:S01]  /*126f0*/  F2FP.F16.F32.PACK_AB R151, RZ, R151 ;  /* 0x00000097ff97723e */ /* 0x000fe200000000ff */
[----:B------:R-:W-:Y:S01]  /*12700*/  FMUL R129, R129, R200 ;  /* 0x000000c881817220 */ /* 0x000fe20000400000 */
[----:B------:R-:W-:Y:S01]  /*12710*/  F2FP.F16.F32.PACK_AB R136, RZ, R136 ;  /* 0x00000088ff88723e */ /* 0x000fe200000000ff */
[----:B------:R1:W-:Y:S01]  /*12720*/  @P0 STG.E.U16 desc[UR56][R4.64+0x40], R160 ;  /* 0x000040a004000986 */ /* 0x0003e2000c101538 */
[----:B------:R-:W-:Y:S01]  /*12730*/  ISETP.GT.AND P0, PT, R3, 0x28, PT ;  /* 0x000000280300780c */ /* 0x000fe20003f04270 */
[-C--:B------:R-:W-:Y:S01]  /*12740*/  FMUL R131, R131, R200.reuse ;  /* 0x000000c883837220 */ /* 0x080fe20000400000 */
[----:B------:R-:W-:Y:S01]  /*12750*/  F2FP.F16.F32.PACK_AB R137, RZ, R137 ;  /* 0x00000089ff89723e */ /* 0x000fe200000000ff */
[----:B------:R1:W-:Y:S01]  /*12760*/  @P1 STG.E.U16 desc[UR56][R6.64+0x42], R163 ;  /* 0x000042a306001986 */ /* 0x0003e2000c101538 */
[----:B------:R-:W-:Y:S01]  /*12770*/  ISETP.GT.AND P1, PT, R3, 0x29, PT ;  /* 0x000000290300780c */ /* 0x000fe20003f24270 */
[----:B------:R-:W-:Y:S01]  /*12780*/  FMUL R130, R130, R200 ;  /* 0x000000c882827220 */ /* 0x000fe20000400000 */
[----:B------:R-:W-:Y:S01]  /*12790*/  F2FP.F16.F32.PACK_AB R138, RZ, R138 ;  /* 0x0000008aff8a723e */ /* 0x000fe200000000ff */
[----:B------:R1:W-:Y:S01]  /*127a0*/  @P5 STG.E.U16 desc[UR56][R6.64+0x40], R162 ;  /* 0x000040a206005986 */ /* 0x0003e2000c101538 */
[----:B------:R-:W-:Y:S01]  /*127b0*/  ISETP.GT.AND P5, PT, R0, RZ, P0 ;  /* 0x000000ff0000720c */ /* 0x000fe200007a4270 */
[-C--:B------:R-:W-:Y:S01]  /*127c0*/  FMUL R132, R132, R200.reuse ;  /* 0x000000c884847220 */ /* 0x080fe20000400000 */
[----:B------:R-:W-:Y:S01]  /*127d0*/  ISETP.GT.AND P4, PT, R0, RZ, P1 ;  /* 0x000000ff0000720c */ /* 0x000fe20000f84270 */
[-C--:B------:R-:W-:Y:S01]  /*127e0*/  FMUL R133, R133, R200.reuse ;  /* 0x000000c885857220 */ /* 0x080fe20000400000 */
[----:B------:R-:W-:Y:S01]  /*127f0*/  F2FP.F16.F32.PACK_AB R139, RZ, R139 ;  /* 0x0000008bff8b723e */ /* 0x000fe200000000ff */
[-C--:B------:R-:W-:Y:S01]  /*12800*/  FMUL R134, R134, R200.reuse ;  /* 0x000000c886867220 */ /* 0x080fe20000400000 */
[----:B------:R-:W-:Y:S01]  /*12810*/  F2FP.F16.F32.PACK_AB R141, RZ, R141 ;  /* 0x0000008dff8d723e */ /* 0x000fe200000000ff */
[----:B------:R-:W-:Y:S01]  /*12820*/  FMUL R135, R135, R200 ;  /* 0x000000c887877220 */ /* 0x000fe20000400000 */
[----:B------:R-:W-:Y:S01]  /*12830*/  F2FP.F16.F32.PACK_AB R140, RZ, R140 ;  /* 0x0000008cff8c723e */ /* 0x000fe200000000ff */
[----:B------:R-:W-:Y:S01]  /*12840*/  FMUL R120, R120, R200 ;  /* 0x000000c878787220 */ /* 0x000fe20000400000 */
[----:B------:R-:W-:Y:S01]  /*12850*/  F2FP.F16.F32.PACK_AB R142, RZ, R142 ;  /* 0x0000008eff8e723e */ /* 0x000fe200000000ff */
[-C--:B------:R-:W-:Y:S01]  /*12860*/  FMUL R121, R121, R200.reuse ;  /* 0x000000c879797220 */ /* 0x080fe20000400000 */
[----:B------:R-:W-:Y:S01]  /*12870*/  F2FP.F16.F32.PACK_AB R143, RZ, R143 ;  /* 0x0000008fff8f723e */ /* 0x000fe200000000ff */
[----:B------:R1:W-:Y:S01]  /*12880*/  @P5 STG.E.U16 desc[UR56][R4.64+0x50], R164 ;  /* 0x000050a404005986 */ /* 0x0003e2000c101538 */
[----:B------:R-:W-:Y:S01]  /*12890*/  ISETP.GT.AND P5, PT, R0, 0x8, P0 ;  /* 0x000000080000780c */ /* 0x000fe200007a4270 */
[----:B------:R-:W-:Y:S01]  /*128a0*/  FMUL R122, R122, R200 ;  /* 0x000000c87a7a7220 */ /* 0x000fe20000400000 */
[----:B------:R-:W-:Y:S01]  /*128b0*/  F2FP.F16.F32.PACK_AB R128, RZ, R128 ;  /* 0x00000080ff80723e */ /* 0x000fe200000000ff */
[----:B------:R1:W-:Y:S01]  /*128c0*/  @P4 STG.E.U16 desc[UR56][R4.64+0x52], R165 ;  /* 0x000052a504004986 */ /* 0x0003e2000c101538 */
[----:B------:R-:W-:Y:S01]  /*128d0*/  ISETP.GT.AND P4, PT, R0, 0x8, P1 ;  /* 0x000000080000780c */ /* 0x000fe20000f84270 */
        /* <DEDUP_REMOVED lines=34> */
[----:B------:R1:W-:Y:S01]  /*12b00*/  @P2 STG.E.U16 desc[UR56][R8.64+0x42], R155 ;  /* 0x0000429b08002986 */ /* 0x0003e2000c101538 */
[----:B------:R-:W-:Y:S01]  /*12b10*/  ISETP.GT.AND P2, PT, R3, 0x31, PT ;  /* 0x000000310300780c */ /* 0x000fe20003f44270 */
[----:B------:R-:W-:Y:S01]  /*12b20*/  FMUL R119, R119, R200 ;  /* 0x000000c877777220 */ /* 0x000fe20000400000 */
[----:B------:R-:W-:Y:S01]  /*12b30*/  F2FP.F16.F32.PACK_AB R122, RZ, R122 ;  /* 0x0000007aff7a723e */ /* 0x000fe200000000ff */
[-C--:B------:R-:W-:Y:S01]  /*12b40*/  FMUL R104, R104, R200.reuse ;  /* 0x000000c868687220 */ /* 0x080fe20000400000 */
[----:B------:R-:W-:Y:S01]  /*12b50*/  F2FP.F16.F32.PACK_AB R123, RZ, R123 ;  /* 0x0000007bff7b723e */ /* 0x000fe200000000ff */
[----:B------:R1:W-:Y:S01]  /*12b60*/  @P4 STG.E.U16 desc[UR56][R12.64+0x50], R156 ;  /* 0x0000509c0c004986 */ /* 0x0003e2000c101538 */
[----:B------:R-:W-:Y:S01]  /*12b70*/  ISETP.GT.AND P4, PT, R0, RZ, P2 ;  /* 0x000000ff0000720c */ /* 0x000fe20001784270 */
[-C--:B------:R-:W-:Y:S01]  /*12b80*/  FMUL R105, R105, R200.reuse ;  /* 0x000000c869697220 */ /* 0x080fe20000400000 */
[----:B------:R-:W-:Y:S01]  /*12b90*/  F2FP.F16.F32.PACK_AB R125, RZ, R125 ;  /* 0x0000007dff7d723e */ /* 0x000fe200000000ff */
[----:B------:R1:W-:Y:S01]  /*12ba0*/  @P3 STG.E.U16 desc[UR56][R12.64+0x52], R157 ;  /* 0x0000529d0c003986 */ /* 0x0003e2000c101538 */
[----:B------:R-:W-:Y:S01]  /*12bb0*/  ISETP.GT.AND P3, PT, R3, 0x30, PT ;  /* 0x000000300300780c */ /* 0x000fe20003f64270 */
[----:B------:R-:W-:Y:S01]  /*12bc0*/  FMUL R106, R106, R200 ;  /* 0x000000c86a6a7220 */ /* 0x000fe20000400000 */
[----:B------:R-:W-:Y:S01]  /*12bd0*/  F2FP.F16.F32.PACK_AB R124, RZ, R124 ;  /* 0x0000007cff7c723e */ /* 0x000fe200000000ff */
[----:B------:R1:W-:Y:S01]  /*12be0*/  @P0 STG.E.U16 desc[UR56][R8.64+0x50], R158 ;  /* 0x0000509e08000986 */ /* 0x0003e2000c101538 */
[C---:B------:R-:W-:Y:S01]  /*12bf0*/  ISETP.GT.AND P0, PT, R0.reuse, RZ, P3 ;  /* 0x000000ff0000720c */ /* 0x040fe20001f04270 */
[-C--:B------:R-:W-:Y:S01]  /*12c00*/  FMUL R107, R107, R200.reuse ;  /* 0x000000c86b6b7220 */ /* 0x080fe20000400000 */
[C---:B------:R-:W-:Y:S01]  /*12c10*/  ISETP.GT.AND P5, PT, R0.reuse, 0x8, P3 ;  /* 0x000000080000780c */ /* 0x040fe20001fa4270 */
[----:B------:R1:W-:Y:S01]  /*12c20*/  @P1 STG.E.U16 desc[UR56][R8.64+0x52], R159 ;  /* 0x0000529f08001986 */ /* 0x0003e2000c101538 */
[----:B------:R-:W-:Y:S01]  /*12c30*/  ISETP.GT.AND P1, PT, R0, 0x8, P2 ;  /* 0x000000080000780c */ /* 0x000fe20001724270 */
[----:B------:R-:W-:Y:S01]  /*12c40*/  FMUL R109, R109, R200 ;  /* 0x000000c86d6d7220 */ /* 0x000fe20000400000 */
[----:B------:R-:W-:Y:S01]  /*12c50*/  F2FP.F16.F32.PACK_AB R126, RZ, R126 ;  /* 0x0000007eff7e723e */ /* 0x000fe200000000ff */
[----:B------:R1:W-:Y:S01]  /*12c60*/  @P4 STG.E.U16 desc[UR56][R4.64+0x62], R145 ;  /* 0x0000629104004986 */ /* 0x0003e2000c101538 */
[----:B------:R-:W-:Y:S01]  /*12c70*/  F2FP.F16.F32.PACK_AB R127, RZ, R127 ;  /* 0x0000007fff7f723e */ /* 0x000fe200000000ff */
[----:B------:R-:W-:Y:S01]  /*12c80*/  FMUL R108, R108, R200 ;  /* 0x000000c86c6c7220 */ /* 0x000fe20000400000 */
[----:B------:R-:W-:Y:S01]  /*12c90*/  F2FP.F16.F32.PACK_AB R112, RZ, R112 ;  /* 0x00000070ff70723e */ /* 0x000fe200000000ff */
[-C--:B------:R-:W-:Y:S01]  /*12ca0*/  FMUL R110, R110, R200.reuse ;  /* 0x000000c86e6e7220 */ /* 0x080fe20000400000 */
        /* <DEDUP_REMOVED lines=12> */
[----:B------:R-:W-:Y:S01]  /*12d70*/  ISETP.GT.AND P4, PT, R0, RZ, P1 ;  /* 0x000000ff0000720c */ /* 0x000fe20000f84270 */
        /* <DEDUP_REMOVED lines=54> */
[----:B------:R-:W-:Y:S01]  /*130e0*/  FMUL R85, R85, R200 ;  /* 0x000000c855557220 */ /* 0x000fe20000400000 */
        /* <DEDUP_REMOVED lines=19> */
[-C--:B------:R-:W-:Y:S01]  /*13220*/  FMUL R74, R74, R200.reuse ;  /* 0x000000c84a4a7220 */ /* 0x080fe20000400000 */
        /* <DEDUP_REMOVED lines=9> */
[-C--:B------:R-:W-:Y:S01]  /*132c0*/  FMUL R76, R76, R200.reuse ;  /* 0x000000c84c4c7220 */ /* 0x080fe20000400000 */
[----:B------:R-:W-:Y:S01]  /*132d0*/  F2FP.F16.F32.PACK_AB R93, RZ, R93 ;  /* 0x0000005dff5d723e */ /* 0x000fe200000000ff */
[----:B------:R1:W-:Y:S01]  /*132e0*/  @P5 STG.E.U16 desc[UR56][R6.64+0x80], R130 ;  /* 0x0000808206005986 */ /* 0x0003e2000c101538 */
[----:B------:R-:W-:Y:S01]  /*132f0*/  ISETP.GT.AND P5, PT, R0, RZ, P0 ;  /* 0x000000ff0000720c */ /* 0x000fe200007a4270 */
[-C--:B------:R-:W-:Y:S01]  /*13300*/  FMUL R78, R78, R200.reuse ;  /* 0x000000c84e4e7220 */ /* 0x080fe20000400000 */
[----:B------:R-:W-:Y:S01]  /*13310*/  ISETP.GT.AND P4, PT, R0, RZ, P1 ;  /* 0x000000ff0000720c */ /* 0x000fe20000f84270 */
[----:B------:R-:W-:Y:S01]  /*13320*/  FMUL R79, R79, R200 ;  /* 0x000000c84f4f7220 */ /* 0x000fe20000400000 */
[----:B------:R-:W-:Y:S01]  /*13330*/  F2FP.F16.F32.PACK_AB R92, RZ, R92 ;  /* 0x0000005cff5c723e */ /* 0x000fe200000000ff */
        /* <DEDUP_REMOVED lines=8> */
[----:B------:R1:W-:Y:S01]  /*133c0*/  @P5 STG.E.U16 desc[UR56][R4.64+0x90], R132 ;  /* 0x0000908404005986 */ /* 0x0003e2000c101538 */
[----:B------:R-:W-:Y:S01]  /*133d0*/  ISETP.GT.AND P5, PT, R0, 0x8, P0 ;  /* 0x000000080000780c */ /* 0x000fe200007a4270 */
[-C--:B------:R-:W-:Y:S01]  /*133e0*/  FMUL R68, R68, R200.reuse ;  /* 0x000000c844447220 */ /* 0x080fe20000400000 */
[----:B------:R-:W-:Y:S01]  /*133f0*/  F2FP.F16.F32.PACK_AB R83, RZ, R83 ;  /* 0x00000053ff53723e */ /* 0x000fe200000000ff */
[----:B------:R1:W-:Y:S01]  /*13400*/  @P4 STG.E.U16 desc[UR56][R4.64+0x92], R133 ;  /* 0x0000928504004986 */ /* 0x0003e2000c101538 */
[----:B------:R-:W-:Y:S01]  /*13410*/  ISETP.GT.AND P4, PT, R0, 0x8, P1 ;  /* 0x000000080000780c */ /* 0x000fe20000f84270 */
        /* <DEDUP_REMOVED lines=33> */
[C---:B------:R-:W-:Y:S01]  /*13630*/  ISETP.GT.AND P1, PT, R0.reuse, 0x88, P1 ;  /* 0x000000880000780c */ /* 0x040fe20000f24270 */
[----:B------:R1:W-:Y:S01]  /*13640*/  @P2 STG.E.U16 desc[UR56][R8.64+0x82], R123 ;  /* 0x0000827b08002986 */ /* 0x0003e2000c101538 */
[----:B------:R-:W-:Y:S01]  /*13650*/  ISETP.GT.AND P2, PT, R3, 0x51, PT ;  /* 0x000000510300780c */ /* 0x000fe20003f44270 */
[-C--:B------:R-:W-:Y:S01]  /*13660*/  FMUL R49, R49, R200.reuse ;  /* 0x000000c831317220 */ /* 0x080fe20000400000 */
[----:B------:R-:W-:Y:S01]  /*13670*/  F2FP.F16.F32.PACK_AB R77, RZ, R77 ;  /* 0x0000004dff4d723e */ /* 0x000fe200000000ff */
[----:B------:R-:W-:Y:S01]  /*13680*/  FMUL R51, R51, R200 ;  /* 0x000000c833337220 */ /* 0x000fe20000400000 */
[----:B------:R-:W-:Y:S01]  /*13690*/  F2FP.F16.F32.PACK_AB R76, RZ, R76 ;  /* 0x0000004cff4c723e */ /* 0x000fe200000000ff */
[----:B------:R1:W-:Y:S01]  /*136a0*/  @P4 STG.E.U16 desc[UR56][R12.64+0x90], R124 ;  /* 0x0000907c0c004986 */ /* 0x0003e2000c101538 */
[----:B------:R-:W-:Y:S01]  /*136b0*/  ISETP.GT.AND P4, PT, R0, RZ, P2 ;  /* 0x000000ff0000720c */ /* 0x000fe20001784270 */
[----:B------:R-:W-:Y:S01]  /*136c0*/  FMUL R50, R50, R200 ;  /* 0x000000c832327220 */ /* 0x000fe20000400000 */
[----:B------:R-:W-:Y:S01]  /*136d0*/  F2FP.F16.F32.PACK_AB R78, RZ, R78 ;  /* 0x0000004eff4e723e */ /* 0x000fe200000000ff */
[----:B------:R1:W-:Y:S01]  /*136e0*/  @P3 STG.E.U16 desc[UR56][R12.64+0x92], R125 ;  /* 0x0000927d0c003986 */ /* 0x0003e2000c101538 */
[----:B------:R-:W-:Y:S01]  /*136f0*/  ISETP.GT.AND P3, PT, R3, 0x50, PT ;  /* 0x000000500300780c */ /* 0x000fe20003f64270 */
[-C--:B------:R-:W-:Y:S01]  /*13700*/  FMUL R52, R52, R200.reuse ;  /* 0x000000c834347220 */ /* 0x080fe20000400000 */
        /* <DEDUP_REMOVED lines=54> */
[C---:B------:R-:W-:Y:S01]  /*13a70*/  ISETP.GT.AND P3, PT, R0.reuse, 0x88, P3 ;  /* 0x000000880000780c */ /* 0x040fe20001f64270 */
[----:B------:R1:W-:Y:S01]  /*13a80*/  @P4 STG.E.U16 desc[UR56][R6.64+0xb2], R119 ;  /* 0x0000b27706004986 */ /* 0x0003e2000c101538 */
[C---:B------:R-:W-:Y:S01]  /*13a90*/  ISETP.GT.AND P4, PT, R0.reuse, 0x80, P2 ;  /* 0x000000800000780c */ /* 0x040fe20001784270 */
        /* <DEDUP_REMOVED lines=20> */
[----:B------:R1:W-:Y:S01]  /*13be0*/  @P2 STG.E.U16 desc[UR56][R8.64+0xa2], R107 ;  /* 0x0000a26b08002986 */ /* 0x0003e2000c101538 */
[----:B------:R-:W-:Y:S01]  /*13bf0*/  ISETP.GT.AND P2, PT, R3, 0x61, PT ;  /* 0x000000610300780c */ /* 0x000fe20003f44270 */
[-C--:B------:R-:W-:Y:S01]  /*13c00*/  FMUL R30, R30, R200.reuse ;  /* 0x000000c81e1e7220 */ /* 0x080fe20000400000 */
[----:B------:R-:W-:Y:S01]  /*13c10*/  F2FP.F16.F32.PACK_AB R53, RZ, R53 ;  /* 0x00000035ff35723e */ /* 0x000fe200000000ff */
[----:B------:R-:W-:Y:S01]  /*13c20*/  FMUL R31, R31, R200 ;  /* 0x000000c81f1f7220 */ /* 0x000fe20000400000 */
[----:B------:R-:W-:Y:S01]  /*13c30*/  F2FP.F16.F32.PACK_AB R54, RZ, R54 ;  /* 0x00000036ff36723e */ /* 0x000fe200000000ff */
[----:B------:R1:W-:Y:S01]  /*13c40*/  @P4 STG.E.U16 desc[UR56][R12.64+0xb0], R108 ;  /* 0x0000b06c0c004986 */ /* 0x0003e2000c101538 */
[----:B------:R-:W-:-:S02]  /*13c50*/  ISETP.GT.AND P4, PT, R0, RZ, P2 ;  /* 0x000000ff0000720c */ /* 0x000fc40001784270 */
[----:B------:R-:W-:Y:S01]  /*13c60*/  F2FP.F16.F32.PACK_AB R55, RZ, R55 ;  /* 0x00000037ff37723e */ /* 0x000fe200000000ff */
[----:B------:R1:W-:Y:S01]  /*13c70*/  @P3 STG.E.U16 desc[UR56][R12.64+0xb2], R109 ;  /* 0x0000b26d0c003986 */ /* 0x0003e2000c101538 */
[----:B------:R-:W-:Y:S02]  /*13c80*/  ISETP.GT.AND P3, PT, R3, 0x60, PT ;  /* 0x000000600300780c */ /* 0x000fe40003f64270 */
[----:B------:R-:W-:Y:S01]  /*13c90*/  F2FP.F16.F32.PACK_AB R40, RZ, R40 ;  /* 0x00000028ff28723e */ /* 0x000fe200000000ff */
[----:B------:R1:W-:Y:S01]  /*13ca0*/  @P0 STG.E.U16 desc[UR56][R8.64+0xb0], R110 ;  /* 0x0000b06e08000986 */ /* 0x0003e2000c101538 */
[C---:B------:R-:W-:Y:S02]  /*13cb0*/  ISETP.GT.AND P0, PT, R0.reuse, RZ, P3 ;  /* 0x000000ff0000720c */ /* 0x040fe40001f04270 */
[C---:B------:R-:W-:Y:S01]  /*13cc0*/  ISETP.GT.AND P5, PT, R0.reuse, 0x8, P3 ;  /* 0x000000080000780c */ /* 0x040fe20001fa4270 */
[----:B------:R1:W-:Y:S01]  /*13cd0*/  @P1 STG.E.U16 desc[UR56][R8.64+0xb2], R111 ;  /* 0x0000b26f08001986 */ /* 0x0003e2000c101538 */
[----:B------:R-:W-:-:S02]  /*13ce0*/  ISETP.GT.AND P1, PT, R0, 0x8, P2 ;  /* 0x000000080000780c */ /* 0x000fc40001724270 */
[----:B------:R-:W-:Y:S01]  /*13cf0*/  F2FP.F16.F32.PACK_AB R41, RZ, R41 ;  /* 0x00000029ff29723e */ /* 0x000fe200000000ff */
[----:B------:R1:W-:Y:S01]  /*13d00*/  @P4 STG.E.U16 desc[UR56][R4.64+0xc2], R97 ;  /* 0x0000c26104004986 */ /* 0x0003e2000c101538 */
[----:B------:R-:W-:Y:S02]  /*13d10*/  F2FP.F16.F32.PACK_AB R42, RZ, R42 ;  /* 0x0000002aff2a723e */ /* 0x000fe400000000ff */
[----:B------:R-:W-:Y:S02]  /*13d20*/  F2FP.F16.F32.PACK_AB R43, RZ, R43 ;  /* 0x0000002bff2b723e */ /* 0x000fe400000000ff */
[----:B------:R-:W-:Y:S01]  /*13d30*/  F2FP.F16.F32.PACK_AB R45, RZ, R45 ;  /* 0x0000002dff2d723e */ /* 0x000fe200000000ff */
[----:B------:R1:W-:Y:S01]  /*13d40*/  @P0 STG.E.U16 desc[UR56][R4.64+0xc0], R96 ;  /* 0x0000c06004000986 */ /* 0x0003e2000c101538 */
[C---:B------:R-:W-:Y:S02]  /*13d50*/  ISETP.GT.AND P0, PT, R3.reuse, 0x68, PT ;  /* 0x000000680300780c */ /* 0x040fe40003f04270 */
[----:B------:R-:W-:Y:S01]  /*13d60*/  F2FP.F16.F32.PACK_AB R44, RZ, R44 ;  /* 0x0000002cff2c723e */ /* 0x000fe200000000ff */
[----:B------:R1:W-:Y:S01]  /*13d70*/  @P1 STG.E.U16 desc[UR56][R6.64+0xc2], R99 ;  /* 0x0000c26306001986 */ /* 0x0003e2000c101538 */
[----:B------:R-:W-:-:S02]  /*13d80*/  ISETP.GT.AND P1, PT, R3, 0x69, PT ;  /* 0x000000690300780c */ /* 0x000fc40003f24270 */
[----:B------:R-:W-:Y:S01]  /*13d90*/  F2FP.F16.F32.PACK_AB R46, RZ, R46 ;  /* 0x0000002eff2e723e */ /* 0x000fe200000000ff */
[----:B------:R1:W-:Y:S01]  /*13da0*/  @P5 STG.E.U16 desc[UR56][R6.64+0xc0], R98 ;  /* 0x0000c06206005986 */ /* 0x0003e2000c101538 */
[C---:B------:R-:W-:Y:S02]  /*13db0*/  ISETP.GT.AND P5, PT, R0.reuse, RZ, P0 ;  /* 0x000000ff0000720c */ /* 0x040fe400007a4270 */
[----:B------:R-:W-:Y:S02]  /*13dc0*/  ISETP.GT.AND P4, PT, R0, RZ, P1 ;  /* 0x000000ff0000720c */ /* 0x000fe40000f84270 */
[----:B------:R-:W-:Y:S02]  /*13dd0*/  F2FP.F16.F32.PACK_AB R47, RZ, R47 ;  /* 0x0000002fff2f723e */ /* 0x000fe400000000ff */
[----:B------:R-:W-:Y:S02]  /*13de0*/  F2FP.F16.F32.PACK_AB R32, RZ, R32 ;  /* 0x00000020ff20723e */ /* 0x000fe400000000ff */
[----:B------:R-:W-:-:S02]  /*13df0*/  F2FP.F16.F32.PACK_AB R33, RZ, R33 ;  /* 0x00000021ff21723e */ /* 0x000fc400000000ff */
[----:B------:R-:W-:Y:S02]  /*13e00*/  F2FP.F16.F32.PACK_AB R34, RZ, R34 ;  /* 0x00000022ff22723e */ /* 0x000fe400000000ff */
[----:B------:R-:W-:Y:S01]  /*13e10*/  F2FP.F16.F32.PACK_AB R35, RZ, R35 ;  /* 0x00000023ff23723e */ /* 0x000fe200000000ff */
[----:B------:R1:W-:Y:S01]  /*13e20*/  @P5 STG.E.U16 desc[UR56][R4.64+0xd0], R100 ;  /* 0x0000d06404005986 */ /* 0x0003e2000c101538 */
[C---:B------:R-:W-:Y:S02]  /*13e30*/  ISETP.GT.AND P5, PT, R0.reuse, 0x8, P0 ;  /* 0x000000080000780c */ /* 0x040fe400007a4270 */
[----:B------:R-:W-:Y:S01]  /*13e40*/  F2FP.F16.F32.PACK_AB R36, RZ, R36 ;  /* 0x00000024ff24723e */ /* 0x000fe200000000ff */
[----:B------:R1:W-:Y:S01]  /*13e50*/  @P4 STG.E.U16 desc[UR56][R4.64+0xd2], R101 ;  /* 0x0000d26504004986 */ /* 0x0003e2000c101538 */
[----:B------:R-:W-:Y:S02]  /*13e60*/  ISETP.GT.AND P4, PT, R0, 0x8, P1 ;  /* 0x000000080000780c */ /* 0x000fe40000f84270 */
[----:B------:R-:W-:-:S02]  /*13e70*/  F2FP.F16.F32.PACK_AB R37, RZ, R37 ;  /* 0x00000025ff25723e */ /* 0x000fc400000000ff */
[----:B------:R-:W-:Y:S02]  /*13e80*/  F2FP.F16.F32.PACK_AB R38, RZ, R38 ;  /* 0x00000026ff26723e */ /* 0x000fe400000000ff */
[----:B------:R-:W-:Y:S02]  /*13e90*/  F2FP.F16.F32.PACK_AB R39, RZ, R39 ;  /* 0x00000027ff27723e */ /* 0x000fe400000000ff */
[----:B------:R-:W-:Y:S01]  /*13ea0*/  F2FP.F16.F32.PACK_AB R24, RZ, R24 ;  /* 0x00000018ff18723e */ /* 0x000fe200000000ff */
[----:B------:R1:W-:Y:S01]  /*13eb0*/  @P5 STG.E.U16 desc[UR56][R6.64+0xd0], R102 ;  /* 0x0000d06606005986 */ /* 0x0003e2000c101538 */
[C---:B------:R-:W-:Y:S02]  /*13ec0*/  ISETP.GT.AND P5, PT, R0.reuse, 0x80, P3 ;  /* 0x000000800000780c */ /* 0x040fe40001fa4270 */
[C---:B------:R-:W-:Y:S01]  /*13ed0*/  ISETP.GT.AND P3, PT, R0.reuse, 0x88, P3 ;  /* 0x000000880000780c */ /* 0x040fe20001f64270 */
[----:B------:R1:W-:Y:S01]  /*13ee0*/  @P4 STG.E.U16 desc[UR56][R6.64+0xd2], R103 ;  /* 0x0000d26706004986 */ /* 0x0003e2000c101538 */
[----:B------:R-:W-:-:S02]  /*13ef0*/  ISETP.GT.AND P4, PT, R0, 0x80, P2 ;  /* 0x000000800000780c */ /* 0x000fc40001784270 */
[C---:B------:R-:W-:Y:S02]  /*13f00*/  ISETP.GT.AND P2, PT, R0.reuse, 0x88, P2 ;  /* 0x000000880000780c */ /* 0x040fe40001744270 */
[----:B------:R-:W-:Y:S02]  /*13f10*/  F2FP.F16.F32.PACK_AB R25, RZ, R25 ;  /* 0x00000019ff19723e */ /* 0x000fe400000000ff */
[----:B------:R-:W-:Y:S02]  /*13f20*/  F2FP.F16.F32.PACK_AB R26, RZ, R26 ;  /* 0x0000001aff1a723e */ /* 0x000fe400000000ff */
[----:B------:R-:W-:Y:S01]  /*13f30*/  F2FP.F16.F32.PACK_AB R27, RZ, R27 ;  /* 0x0000001bff1b723e */ /* 0x000fe200000000ff */
[----:B------:R1:W-:Y:S01]  /*13f40*/  @P5 STG.E.U16 desc[UR56][R12.64+0xc0], R88 ;  /* 0x0000c0580c005986 */ /* 0x0003e2000c101538 */
[----:B------:R-:W-:Y:S02]  /*13f50*/  F2FP.F16.F32.PACK_AB R28, RZ, R28 ;  /* 0x0000001cff1c723e */ /* 0x000fe400000000ff */
[----:B------:R-:W-:Y:S01]  /*13f60*/  F2FP.F16.F32.PACK_AB R29, RZ, R29 ;  /* 0x0000001dff1d723e */ /* 0x000fe200000000ff */
[----:B------:R1:W-:Y:S01]  /*13f70*/  @P4 STG.E.U16 desc[UR56][R12.64+0xc2], R89 ;  /* 0x0000c2590c004986 */ /* 0x0003e2000c101538 */
[----:B------:R-:W-:-:S02]  /*13f80*/  ISETP.GT.AND P4, PT, R0, 0x80, P0 ;  /* 0x000000800000780c */ /* 0x000fc40000784270 */
[C---:B------:R-:W-:Y:S01]  /*13f90*/  ISETP.GT.AND P0, PT, R0.reuse, 0x88, P0 ;  /* 0x000000880000780c */ /* 0x040fe20000704270 */
[----:B------:R1:W-:Y:S01]  /*13fa0*/  @P3 STG.E.U16 desc[UR56][R8.64+0xc0], R90 ;  /* 0x0000c05a08003986 */ /* 0x0003e2000c101538 */
[C---:B------:R-:W-:Y:S02]  /*13fb0*/  ISETP.GT.AND P3, PT, R0.reuse, 0x80, P1 ;  /* 0x000000800000780c */ /* 0x040fe40000f64270 */
[C---:B------:R-:W-:Y:S01]  /*13fc0*/  ISETP.GT.AND P1, PT, R0.reuse, 0x88, P1 ;  /* 0x000000880000780c */ /* 0x040fe20000f24270 */
[----:B------:R1:W-:Y:S01]  /*13fd0*/  @P2 STG.E.U16 desc[UR56][R8.64+0xc2], R91 ;  /* 0x0000c25b08002986 */ /* 0x0003e2000c101538 */
[----:B------:R-:W-:Y:S02]  /*13fe0*/  ISETP.GT.AND P2, PT, R3, 0x71, PT ;  /* 0x000000710300780c */ /* 0x000fe40003f44270 */
[----:B------:R-:W-:Y:S02]  /*13ff0*/  F2FP.F16.F32.PACK_AB R30, RZ, R30 ;  /* 0x0000001eff1e723e */ /* 0x000fe400000000ff */
[----:B------:R-:W-:Y:S01]  /*14000*/  F2FP.F16.F32.PACK_AB R31, RZ, R31 ;  /* 0x0000001fff1f723e */ /* 0x000fe200000000ff */
[----:B------:R1:W-:Y:S01]  /*14010*/  @P4 STG.E.U16 desc[UR56][R12.64+0xd0], R92 ;  /* 0x0000d05c0c004986 */ /* 0x0003e2000c101538 */
[----:B------:R-:W-:-:S03]  /*14020*/  ISETP.GT.AND P4, PT, R0, RZ, P2 ;  /* 0x000000ff0000720c */ /* 0x000fc60001784270 */
[----:B------:R1:W-:Y:S01]  /*14030*/  @P3 STG.E.U16 desc[UR56][R12.64+0xd2], R93 ;  /* 0x0000d25d0c003986 */ /* 0x0003e2000c101538 */
[----:B------:R-:W-:-:S03]  /*14040*/  ISETP.GT.AND P3, PT, R3, 0x70, PT ;  /* 0x000000700300780c */ /* 0x000fc60003f64270 */
[----:B------:R1:W-:Y:S01]  /*14050*/  @P0 STG.E.U16 desc[UR56][R8.64+0xd0], R94 ;  /* 0x0000d05e08000986 */ /* 0x0003e2000c101538 */
[C---:B------:R-:W-:Y:S02]  /*14060*/  ISETP.GT.AND P0, PT, R0.reuse, RZ, P3 ;  /* 0x000000ff0000720c */ /* 0x040fe40001f04270 */
[C---:B------:R-:W-:Y:S01]  /*14070*/  ISETP.GT.AND P5, PT, R0.reuse, 0x8, P3 ;  /* 0x000000080000780c */ /* 0x040fe20001fa4270 */
[----:B------:R1:W-:Y:S01]  /*14080*/  @P1 STG.E.U16 desc[UR56][R8.64+0xd2], R95 ;  /* 0x0000d25f08001986 */ /* 0x0003e2000c101538 */
[----:B------:R-:W-:-:S03]  /*14090*/  ISETP.GT.AND P1, PT, R0, 0x8, P2 ;  /* 0x000000080000780c */ /* 0x000fc60001724270 */
[----:B------:R1:W-:Y:S06]  /*140a0*/  @P4 STG.E.U16 desc[UR56][R4.64+0xe2], R81 ;  /* 0x0000e25104004986 */ /* 0x0003ec000c101538 */
[----:B------:R1:W-:Y:S01]  /*140b0*/  @P0 STG.E.U16 desc[UR56][R4.64+0xe0], R80 ;  /* 0x0000e05004000986 */ /* 0x0003e2000c101538 */
[----:B------:R-:W-:-:S03]  /*140c0*/  ISETP.GT.AND P0, PT, R3, 0x78, PT ;  /* 0x000000780300780c */ /* 0x000fc60003f04270 */
[----:B------:R1:W-:Y:S01]  /*140d0*/  @P1 STG.E.U16 desc[UR56][R6.64+0xe2], R83 ;  /* 0x0000e25306001986 */ /* 0x0003e2000c101538 */
[----:B------:R-:W-:-:S03]  /*140e0*/  ISETP.GT.AND P1, PT, R3, 0x79, PT ;  /* 0x000000790300780c */ /* 0x000fc60003f24270 */
[----:B------:R1:W-:Y:S01]  /*140f0*/  @P5 STG.E.U16 desc[UR56][R6.64+0xe0], R82 ;  /* 0x0000e05206005986 */ /* 0x0003e2000c101538 */
[C---:B------:R-:W-:Y:S02]  /*14100*/  ISETP.GT.AND P5, PT, R0.reuse, RZ, P0 ;  /* 0x000000ff0000720c */ /* 0x040fe400007a4270 */
[----:B------:R-:W-:-:S11]  /*14110*/  ISETP.GT.AND P4, PT, R0, RZ, P1 ;  /* 0x000000ff0000720c */ /* 0x000fd60000f84270 */
[----:B------:R1:W-:Y:S01]  /*14120*/  @P5 STG.E.U16 desc[UR56][R4.64+0xf0], R84 ;  /* 0x0000f05404005986 */ /* 0x0003e2000c101538 */
[----:B------:R-:W-:-:S03]  /*14130*/  ISETP.GT.AND P5, PT, R0, 0x8, P0 ;  /* 0x000000080000780c */ /* 0x000fc600007a4270 */
[----:B------:R1:W-:Y:S01]  /*14140*/  @P4 STG.E.U16 desc[UR56][R4.64+0xf2], R85 ;  /* 0x0000f25504004986 */ /* 0x0003e2000c101538 */
[----:B------:R-:W-:-:S09]  /*14150*/  ISETP.GT.AND P4, PT, R0, 0x8, P1 ;  /* 0x000000080000780c */ /* 0x000fd20000f84270 */
[----:B------:R1:W-:Y:S01]  /*14160*/  @P5 STG.E.U16 desc[UR56][R6.64+0xf0], R86 ;  /* 0x0000f05606005986 */ /* 0x0003e2000c101538 */
[C---:B------:R-:W-:Y:S02]  /*14170*/  ISETP.GT.AND P5, PT, R0.reuse, 0x80, P3 ;  /* 0x000000800000780c */ /* 0x040fe40001fa4270 */
[C---:B------:R-:W-:Y:S01]  /*14180*/  ISETP.GT.AND P3, PT, R0.reuse, 0x88, P3 ;  /* 0x000000880000780c */ /* 0x040fe20001f64270 */
[----:B------:R1:W-:Y:S01]  /*14190*/  @P4 STG.E.U16 desc[UR56][R6.64+0xf2], R87 ;  /* 0x0000f25706004986 */ /* 0x0003e2000c101538 */
[C---:B------:R-:W-:Y:S02]  /*141a0*/  ISETP.GT.AND P4, PT, R0.reuse, 0x80, P2 ;  /* 0x000000800000780c */ /* 0x040fe40001784270 */
[----:B------:R-:W-:-:S07]  /*141b0*/  ISETP.GT.AND P2, PT, R0, 0x88, P2 ;  /* 0x000000880000780c */ /* 0x000fce0001744270 */
[----:B------:R1:W-:Y:S04]  /*141c0*/  @P5 STG.E.U16 desc[UR56][R12.64+0xe0], R72 ;  /* 0x0000e0480c005986 */ /* 0x0003e8000c101538 */
[----:B------:R1:W-:Y:S01]  /*141d0*/  @P4 STG.E.U16 desc[UR56][R12.64+0xe2], R73 ;  /* 0x0000e2490c004986 */ /* 0x0003e2000c101538 */
[C---:B------:R-:W-:Y:S02]  /*141e0*/  ISETP.GT.AND P4, PT, R0.reuse, 0x80, P0 ;  /* 0x000000800000780c */ /* 0x040fe40000784270 */
[C---:B------:R-:W-:Y:S01]  /*141f0*/  ISETP.GT.AND P0, PT, R0.reuse, 0x88, P0 ;  /* 0x000000880000780c */ /* 0x040fe20000704270 */
[----:B------:R1:W-:Y:S01]  /*14200*/  @P3 STG.E.U16 desc[UR56][R8.64+0xe0], R74 ;  /* 0x0000e04a08003986 */ /* 0x0003e2000c101538 */
[C---:B------:R-:W-:Y:S02]  /*14210*/  ISETP.GT.AND P3, PT, R0.reuse, 0x80, P1 ;  /* 0x000000800000780c */ /* 0x040fe40000f64270 */
[----:B------:R-:W-:Y:S01]  /*14220*/  ISETP.GT.AND P1, PT, R0, 0x88, P1 ;  /* 0x000000880000780c */ /* 0x000fe20000f24270 */
[----:B------:R1:W-:Y:S01]  /*14230*/  @P2 STG.E.U16 desc[UR56][R8.64+0xe2], R75 ;  /* 0x0000e24b08002986 */ /* 0x0003e2000c101538 */
[----:B------:R-:W-:-:S05]  /*14240*/  ISETP.GT.AND P2, PT, R3, 0x81, PT ;  /* 0x000000810300780c */ /* 0x000fca0003f44270 */
        /* <DEDUP_REMOVED lines=73> */
[----:B------:R-:W-:-:S03]  /*146e0*/  ISETP.GT.AND P4, PT, R0, 0x8, P2 ;  /* 0x000000080000780c */ /* 0x000fc60001784270 */
[----:B------:R1:W-:Y:S01]  /*146f0*/  @P3 STG.E.U16 desc[UR56][R12.64+0x132], R45 ;  /* 0x0001322d0c003986 */ /* 0x0003e2000c101538 */
[----:B------:R-:W-:-:S03]  /*14700*/  ISETP.GT.AND P3, PT, R3, 0xa1, PT ;  /* 0x000000a10300780c */ /* 0x000fc60003f64270 */
[----:B------:R1:W-:Y:S01]  /*14710*/  @P0 STG.E.U16 desc[UR56][R8.64+0x130], R46 ;  /* 0x0001302e08000986 */ /* 0x0003e2000c101538 */
[C---:B------:R-:W-:Y:S02]  /*14720*/  ISETP.GT.AND P0, PT, R0.reuse, RZ, P2 ;  /* 0x000000ff0000720c */ /* 0x040fe40001704270 */
[C---:B------:R-:W-:Y:S01]  /*14730*/  ISETP.GT.AND P5, PT, R0.reuse, 0x8, P3 ;  /* 0x000000080000780c */ /* 0x040fe20001fa4270 */
[----:B------:R1:W-:Y:S01]  /*14740*/  @P1 STG.E.U16 desc[UR56][R8.64+0x132], R47 ;  /* 0x0001322f08001986 */ /* 0x0003e2000c101538 */
[----:B------:R-:W-:-:S09]  /*14750*/  ISETP.GT.AND P1, PT, R0, RZ, P3 ;  /* 0x000000ff0000720c */ /* 0x000fd20001f24270 */
[----:B------:R1:W-:Y:S01]  /*14760*/  @P0 STG.E.U16 desc[UR56][R4.64+0x140], R32 ;  /* 0x0001402004000986 */ /* 0x0003e2000c101538 */
[----:B------:R-:W-:-:S03]  /*14770*/  ISETP.GT.AND P0, PT, R3, 0xa9, PT ;  /* 0x000000a90300780c */ /* 0x000fc60003f04270 */
[----:B------:R1:W-:Y:S01]  /*14780*/  @P1 STG.E.U16 desc[UR56][R4.64+0x142], R33 ;  /* 0x0001422104001986 */ /* 0x0003e2000c101538 */
[----:B------:R-:W-:-:S03]  /*14790*/  ISETP.GT.AND P1, PT, R3, 0xa8, PT ;  /* 0x000000a80300780c */ /* 0x000fc60003f24270 */
[----:B------:R1:W-:Y:S01]  /*147a0*/  @P4 STG.E.U16 desc[UR56][R6.64+0x140], R34 ;  /* 0x0001402206004986 */ /* 0x0003e2000c101538 */
[----:B------:R-:W-:-:S03]  /*147b0*/  ISETP.GT.AND P4, PT, R0, RZ, P0 ;  /* 0x000000ff0000720c */ /* 0x000fc60000784270 */
[----:B------:R1:W-:Y:S01]  /*147c0*/  @P5 STG.E.U16 desc[UR56][R6.64+0x142], R35 ;  /* 0x0001422306005986 */ /* 0x0003e2000c101538 */
[----:B------:R-:W-:-:S09]  /*147d0*/  ISETP.GT.AND P5, PT, R0, RZ, P1 ;  /* 0x000000ff0000720c */ /* 0x000fd20000fa4270 */
        /* <DEDUP_REMOVED lines=10> */
[----:B------:R1:W-:Y:S01]  /*14880*/  @P4 STG.E.U16 desc[UR56][R12.64+0x140], R24 ;  /* 0x000140180c004986 */ /* 0x0003e2000c101538 */
[C---:B------:R-:W-:Y:S02]  /*14890*/  ISETP.GT.AND P4, PT, R0.reuse, 0x80, P0 ;  /* 0x000000800000780c */ /* 0x040fe40000784270 */
[C---:B------:R-:W-:Y:S01]  /*148a0*/  ISETP.GT.AND P0, PT, R0.reuse, 0x88, P0 ;  /* 0x000000880000780c */ /* 0x040fe20000704270 */
[----:B------:R1:W-:Y:S01]  /*148b0*/  @P5 STG.E.U16 desc[UR56][R12.64+0x142], R25 ;  /* 0x000142190c005986 */ /* 0x0003e2000c101538 */
[C---:B------:R-:W-:Y:S02]  /*148c0*/  ISETP.GT.AND P5, PT, R0.reuse, 0x80, P1 ;  /* 0x000000800000780c */ /* 0x040fe40000fa4270 */
[----:B------:R-:W-:Y:S01]  /*148d0*/  ISETP.GT.AND P1, PT, R0, 0x88, P1 ;  /* 0x000000880000780c */ /* 0x000fe20000f24270 */
[----:B------:R1:W-:Y:S04]  /*148e0*/  @P2 STG.E.U16 desc[UR56][R8.64+0x140], R26 ;  /* 0x0001401a08002986 */ /* 0x0003e8000c101538 */
[----:B------:R1:W-:Y:S04]  /*148f0*/  @P3 STG.E.U16 desc[UR56][R8.64+0x142], R27 ;  /* 0x0001421b08003986 */ /* 0x0003e8000c101538 */
[----:B------:R1:W-:Y:S04]  /*14900*/  @P4 STG.E.U16 desc[UR56][R12.64+0x152], R29 ;  /* 0x0001521d0c004986 */ /* 0x0003e8000c101538 */
[----:B------:R1:W-:Y:S04]  /*14910*/  @P5 STG.E.U16 desc[UR56][R12.64+0x150], R28 ;  /* 0x0001501c0c005986 */ /* 0x0003e8000c101538 */
[----:B------:R1:W-:Y:S04]  /*14920*/  @P1 STG.E.U16 desc[UR56][R8.64+0x150], R30 ;  /* 0x0001501e08001986 */ /* 0x0003e8000c101538 */
[----:B------:R1:W-:Y:S02]  /*14930*/  @P0 STG.E.U16 desc[UR56][R8.64+0x152], R31 ;  /* 0x0001521f08000986 */ /* 0x0003e4000c101538 */
.L_x_380:
[----:B------:R-:W-:Y:S05]  /*14940*/  BSYNC B0 ;  /* 0x0000000000007941 */ /* 0x000fea0003800000 */
.L_x_32:
[----:B------:R-:W-:Y:S01]  /*14950*/  ULDC UR4, c[0x0][0xc] ;  /* 0x0000030000047ab9 */ /* 0x000fe20000000800 */
[----:B------:R-:W-:Y:S01]  /*14960*/  ULDC UR5, c[0x0][0x10] ;  /* 0x0000040000057ab9 */ /* 0x000fe20000000800 */
[----:B0-----:R-:W1:Y:S01]  /*14970*/  LDC R3, c[0x0][0x14] ;  /* 0x00000500ff037b82 */ /* 0x001e620000000800 */
[----:B------:R-:W-:Y:S01]  /*14980*/  UIMAD.WIDE.U32 UR4, UR4, UR5, URZ ;  /* 0x00000005040472a5 */ /* 0x000fe2000f8e003f */
[----:B------:R-:W-:Y:S01]  /*14990*/  IMAD.MOV.U32 R18, RZ, RZ, R22 ;  /* 0x000000ffff127224 */ /* 0x000fe200078e0016 */
[----:B------:R-:W-:-:S04]  /*149a0*/  PRMT R0, RZ, 0x7610, R0 ;  /* 0x00007610ff007816 */ /* 0x000fc80000000000 */
[----:B-1----:R-:W-:-:S04]  /*149b0*/  IMAD.WIDE.U32 R4, R3, UR4, R18 ;  /* 0x0000000403047c25 */ /* 0x002fc8000f8e0012 */
[----:B------:R-:W-:Y:S01]  /*149c0*/  IMAD R3, R3, UR5, RZ ;  /* 0x0000000503037c24 */ /* 0x000fe2000f8e02ff */
[----:B------:R-:W-:Y:S01]  /*149d0*/  ULDC.64 UR4, c[0x0][0x650] ;  /* 0x0001940000047ab9 */ /* 0x000fe20000000a00 */
[----:B------:R-:W-:Y:S01]  /*149e0*/  IMAD.MOV.U32 R22, RZ, RZ, R4 ;  /* 0x000000ffff167224 */ /* 0x000fe200078e0004 */
[----:B------:R-:W-:Y:S01]  /*149f0*/  ISETP.GE.U32.AND P0, PT, R4, UR4, PT ;  /* 0x0000000404007c0c */ /* 0x000fe2000bf06070 */
[----:B------:R-:W-:Y:S02]  /*14a00*/  IMAD.IADD R19, R5, 0x1, R3 ;  /* 0x0000000105137824 */ /* 0x000fe400078e0203 */
[----:B------:R-:W-:Y:S02]  /*14a10*/  IMAD.MOV.U32 R3, RZ, RZ, -0x1 ;  /* 0xffffffffff037424 */ /* 0x000fe400078e00ff */
[----:B------:R-:W-:Y:S01]  /*14a20*/  IMAD.MOV.U32 R18, RZ, RZ, -0x1 ;  /* 0xffffffffff127424 */ /* 0x000fe200078e00ff */
[----:B------:R-:W-:Y:S02]  /*14a30*/  ISETP.GE.U32.AND.EX P0, PT, R19, UR5, PT, P0 ;  /* 0x0000000513007c0c */ /* 0x000fe4000bf06100 */
[----:B------:R0:W-:Y:S11]  /*14a40*/  STL [R1+0x4], R3 ;  /* 0x0000040301007387 */ /* 0x0001f60000100800 */
[----:B0-----:R-:W-:Y:S05]  /*14a50*/  @P0 BRA `(.L_x_381) ;  /* 0x0000000400740947 */ /* 0x001fea0003800000 */
[----:B------:R-:W0:Y:S01]  /*14a60*/  S2R R12, SR_CTAID.X ;  /* 0x00000000000c7919 */ /* 0x000e220000002500 */
[----:B---34-:R-:W1:Y:S01]  /*14a70*/  LDC.64 R10, c[0x0][0x628] ;  /* 0x00018a00ff0a7b82 */ /* 0x018e620000000a00 */
[----:B------:R-:W-:Y:S01]  /*14a80*/  ULDC UR4, c[0x0][0x150] ;  /* 0x0000540000047ab9 */ /* 0x000fe20000000800 */
[----:B------:R-:W-:Y:S01]  /*14a90*/  IMAD.MOV.U32 R8, RZ, RZ, R22 ;  /* 0x000000ffff087224 */ /* 0x000fe200078e0016 */
[----:B------:R-:W3:Y:S01]  /*14aa0*/  S2R R20, SR_CTAID.Y ;  /* 0x0000000000147919 */ /* 0x000ee20000002600 */
[----:B------:R-:W-:-:S04]  /*14ab0*/  IMAD.MOV.U32 R9, RZ, RZ, R19 ;  /* 0x000000ffff097224 */ /* 0x000fc800078e0013 */
[----:B------:R-:W4:Y:S08]  /*14ac0*/  LDC R21, c[0x0][0x144] ;  /* 0x00005100ff157b82 */ /* 0x000f300000000800 */
[----:B------:R-:W2:Y:S08]  /*14ad0*/  LDC R0, c[0x0][0x630] ;  /* 0x00018c00ff007b82 */ /* 0x000eb00000000800 */
[----:B------:R-:W2:Y:S01]  /*14ae0*/  LDC.64 R14, c[0x0][0x620] ;  /* 0x00018800ff0e7b82 */ /* 0x000ea20000000a00 */
[----:B-1----:R-:W-:-:S04]  /*14af0*/  ISETP.NE.U32.AND P0, PT, R10, RZ, PT ;  /* 0x000000ff0a00720c */ /* 0x002fc80003f05070 */
[----:B------:R-:W-:Y:S02]  /*14b00*/  ISETP.NE.AND.EX P0, PT, R11, RZ, PT, P0 ;  /* 0x000000ff0b00720c */ /* 0x000fe40003f05300 */
[----:B0-----:R-:W-:-:S05]  /*14b10*/  I2FP.F32.U32 R3, R12 ;  /* 0x0000000c00037245 */ /* 0x001fca0000201000 */
[----:B------:R-:W-:-:S04]  /*14b20*/  FMUL R3, R3, UR4 ;  /* 0x0000000403037c20 */ /* 0x000fc80008400000 */
[----:B------:R0:W1:Y:S02]  /*14b30*/  F2I.U32.TRUNC.NTZ R18, R3 ;  /* 0x0000000300127305 */ /* 0x000064000020f000 */
[----:B---34-:R-:W-:Y:S05]  /*14b40*/  @!P0 BRA `(.L_x_382) ;  /* 0x0000000000288947 */ /* 0x018fea0003800000 */
[----:B0-----:R-:W0:Y:S02]  /*14b50*/  LDC R3, c[0x0][0x634] ;  /* 0x00018d00ff037b82 */ /* 0x001e240000000800 */
        /* <DEDUP_REMOVED lines=9> */
.L_x_382:
[----:B------:R-:W3:Y:S01]  /*14bf0*/  LDC.64 R28, c[0x0][0x640] ;  /* 0x00019000ff1c7b82 */ /* 0x000ee20000000a00 */
[-CC-:B--2---:R-:W-:Y:S01]  /*14c00*/  SHF.R.U64 R13, R8, R0.reuse, R9.reuse ;  /* 0x00000000080d7219 */ /* 0x184fe20000001209 */
[----:B-1----:R-:W-:Y:S01]  /*14c10*/  IMAD.MOV R7, RZ, RZ, -R18 ;  /* 0x000000ffff077224 */ /* 0x002fe200078e0a12 */
[----:B------:R-:W-:Y:S01]  /*14c20*/  SHF.R.U32.HI R0, RZ, R0, R9 ;  /* 0x00000000ff007219 */ /* 0x000fe20000011609 */
[----:B------:R-:W-:Y:S01]  /*14c30*/  IMAD.MOV.U32 R18, RZ, RZ, R22 ;  /* 0x000000ffff127224 */ /* 0x000fe200078e0016 */
[----:B0-----:R-:W-:Y:S01]  /*14c40*/  IADD3 R3, P0, RZ, -R13, RZ ;  /* 0x8000000dff037210 */ /* 0x001fe20007f1e0ff */
[----:B------:R-:W-:Y:S01]  /*14c50*/  IMAD R24, R21, R7, R12 ;  /* 0x0000000715187224 */ /* 0x000fe200078e020c */
[----:B------:R-:W-:Y:S01]  /*14c60*/  ULDC UR4, c[0x0][0x154] ;  /* 0x0000550000047ab9 */ /* 0x000fe20000000800 */
[----:B------:R-:W0:Y:S01]  /*14c70*/  LDC R6, c[0x0][0x618] ;  /* 0x00018600ff067b82 */ /* 0x000e220000000800 */
[----:B------:R-:W-:Y:S02]  /*14c80*/  IMAD.MOV.U32 R7, RZ, RZ, 0x1 ;  /* 0x00000001ff077424 */ /* 0x000fe400078e00ff */
[----:B------:R-:W-:-:S04]  /*14c90*/  IMAD.X R5, RZ, RZ, ~R0, P0 ;  /* 0x000000ffff057224 */ /* 0x000fc800000e0e00 */
[-C--:B------:R-:W-:Y:S01]  /*14ca0*/  IMAD R0, R5, R14.reuse, RZ ;  /* 0x0000000e05007224 */ /* 0x080fe200078e02ff */
[----:B------:R-:W1:Y:S01]  /*14cb0*/  LDC R8, c[0x0][0x608] ;  /* 0x00018200ff087b82 */ /* 0x000e620000000800 */
[----:B------:R-:W-:-:S04]  /*14cc0*/  IMAD.WIDE.U32 R4, R3, R14, R18 ;  /* 0x0000000e03047225 */ /* 0x000fc800078e0012 */
[----:B------:R-:W-:Y:S01]  /*14cd0*/  IMAD R3, R3, R15, R0 ;  /* 0x0000000f03037224 */ /* 0x000fe200078e0200 */
[----:B------:R-:W-:Y:S02]  /*14ce0*/  I2FP.F32.U32 R0, R20 ;  /* 0x0000001400007245 */ /* 0x000fe40000201000 */
[----:B------:R-:W2:Y:S01]  /*14cf0*/  LDC R26, c[0x0][0x658] ;  /* 0x00019600ff1a7b82 */ /* 0x000ea20000000800 */
[----:B------:R-:W-:Y:S01]  /*14d00*/  IMAD.IADD R3, R5, 0x1, R3 ;  /* 0x0000000105037824 */ /* 0x000fe200078e0203 */
[----:B---3--:R-:W-:Y:S01]  /*14d10*/  ISETP.NE.U32.AND P0, PT, R28, RZ, PT ;  /* 0x000000ff1c00720c */ /* 0x008fe20003f05070 */
[----:B------:R-:W-:Y:S01]  /*14d20*/  FMUL R0, R0, UR4 ;  /* 0x0000000400007c20 */ /* 0x000fe20008400000 */
[----:B------:R-:W-:Y:S02]  /*14d30*/  IMAD.MOV.U32 R5, RZ, RZ, -0x1 ;  /* 0xffffffffff057424 */ /* 0x000fe400078e00ff */
[----:B------:R-:W-:Y:S01]  /*14d40*/  ISETP.NE.AND.EX P0, PT, R29, RZ, PT, P0 ;  /* 0x000000ff1d00720c */ /* 0x000fe20003f05300 */
[----:B------:R3:W4:Y:S01]  /*14d50*/  F2I.U32.TRUNC.NTZ R15, R0 ;  /* 0x00000000000f7305 */ /* 0x000722000020f000 */
[----:B------:R-:W3:Y:S01]  /*14d60*/  LDC R21, c[0x0][0x148] ;  /* 0x00005200ff157b82 */ /* 0x000ee20000000800 */
[----:B0-----:R-:W-:-:S02]  /*14d70*/  SHF.R.U64 R12, R4, R6, R3 ;  /* 0x00000006040c7219 */ /* 0x001fc40000001203 */
[----:B------:R-:W-:-:S05]  /*14d80*/  SHF.R.U32.HI R3, RZ, R6, R3 ;  /* 0x00000006ff037219 */ /* 0x000fca0000011603 */
[----:B------:R-:W0:Y:S01]  /*14d90*/  LDC R18, c[0x0][0x600] ;  /* 0x00018000ff127b82 */ /* 0x000e220000000800 */
[-CC-:B-1----:R-:W-:Y:S02]  /*14da0*/  SHF.R.U64 R10, R12, R8.reuse, R3.reuse ;  /* 0x000000080c0a7219 */ /* 0x182fe40000001203 */
[----:B------:R-:W-:-:S05]  /*14db0*/  SHF.R.U32.HI R3, RZ, R8, R3 ;  /* 0x00000008ff037219 */ /* 0x000fca0000011603 */
[----:B------:R-:W1:Y:S01]  /*14dc0*/  LDC R25, c[0x0][0x648] ;  /* 0x00019200ff197b82 */ /* 0x000e620000000800 */
[-C--:B--2---:R-:W-:Y:S02]  /*14dd0*/  SHF.L.U32 R4, R5, R26.reuse, RZ ;  /* 0x0000001a05047219 */ /* 0x084fe400000006ff */
[-CC-:B------:R-:W-:Y:S02]  /*14de0*/  SHF.R.U64 R14, R10, R26.reuse, R3.reuse ;  /* 0x0000001a0a0e7219 */ /* 0x180fe40000001203 */
[----:B------:R-:W-:Y:S02]  /*14df0*/  SHF.R.U32.HI R5, RZ, R26, R3 ;  /* 0x0000001aff057219 */ /* 0x000fe40000011603 */
[----:B------:R-:W-:Y:S01]  /*14e00*/  LOP3.LUT R201, RZ, R4, RZ, 0x33, !PT ;  /* 0x00000004ffc97212 */ /* 0x000fe200078e33ff */
[----:B------:R-:W2:Y:S01]  /*14e10*/  LDC R27, c[0x0][0x638] ;  /* 0x00018e00ff1b7b82 */ /* 0x000ea20000000800 */
[----:B------:R-:W-:Y:S01]  /*14e20*/  SHF.L.U32 R26, R7, R26, RZ ;  /* 0x0000001a071a7219 */ /* 0x000fe200000006ff */
[----:B------:R-:W-:-:S06]  /*14e30*/  IMAD.MOV.U32 R4, RZ, RZ, R14 ;  /* 0x000000ffff047224 */ /* 0x000fcc00078e000e */
[----:B------:R-:W0:Y:S01]  /*14e40*/  LDC R30, c[0x0][0x610] ;  /* 0x00018400ff1e7b82 */ /* 0x000e220000000800 */
[----:B----4-:R-:W-:Y:S05]  /*14e50*/  @!P0 BRA `(.L_x_383) ;  /* 0x0000000000288947 */ /* 0x010fea0003800000 */
        /* <DEDUP_REMOVED lines=10> */
.L_x_383:
[----:B------:R-:W4:Y:S01]  /*14f00*/  LDC R3, c[0x0][0x65c] ;  /* 0x00019700ff037b82 */ /* 0x000f220000000800 */
[----:B-1-3--:R-:W-:Y:S01]  /*14f10*/  SHF.R.U64 R0, R4, R25, R5 ;  /* 0x0000001904007219 */ /* 0x00afe20000001205 */
[----:B0-----:R-:W-:Y:S01]  /*14f20*/  VIADD R5, R18, 0xffffffff ;  /* 0xffffffff12057836 */ /* 0x001fe20000000000 */
[----:B------:R-:W-:Y:S01]  /*14f30*/  LOP3.LUT R201, R10, R201, RZ, 0xc0, !PT ;  /* 0x000000c90ac97212 */ /* 0x000fe200078ec0ff */
[----:B------:R-:W-:-:S03]  /*14f40*/  IMAD.MOV R15, RZ, RZ, -R15 ;  /* 0x000000ffff0f7224 */ /* 0x000fc600078e0a0f */
[----:B------:R-:W-:Y:S01]  /*14f50*/  LOP3.LUT R5, R12, R5, RZ, 0xc0, !PT ;  /* 0x000000050c057212 */ /* 0x000fe200078ec0ff */
[----:B------:R-:W-:Y:S01]  /*14f60*/  IMAD R201, R26, R0, R201 ;  /* 0x000000001ac97224 */ /* 0x000fe200078e02c9 */
[----:B----4-:R-:W-:Y:S01]  /*14f70*/  ISETP.NE.AND P0, PT, R3, 0x1, PT ;  /* 0x000000010300780c */ /* 0x010fe20003f05270 */
[----:B------:R-:W-:-:S04]  /*14f80*/  IMAD.MOV R3, RZ, RZ, -R0 ;  /* 0x000000ffff037224 */ /* 0x000fc800078e0a00 */
[----:B--2---:R-:W-:Y:S02]  /*14f90*/  IMAD R0, R3, R27, R14 ;  /* 0x0000001b03007224 */ /* 0x004fe400078e020e */
[----:B------:R-:W-:Y:S02]  /*14fa0*/  IMAD.MOV.U32 R3, RZ, RZ, 0x1 ;  /* 0x00000001ff037424 */ /* 0x000fe400078e00ff */
[----:B------:R-:W-:Y:S02]  /*14fb0*/  IMAD R4, R0, R18, R5 ;  /* 0x0000001200047224 */ /* 0x000fe400078e0205 */
[----:B------:R-:W-:Y:S01]  /*14fc0*/  IMAD.MOV.U32 R18, RZ, RZ, R13 ;  /* 0x000000ffff127224 */ /* 0x000fe200078e000d */
[----:B------:R-:W-:Y:S01]  /*14fd0*/  PRMT R0, R3, 0x7610, R0 ;  /* 0x0000761003007816 */ /* 0x000fe20000000000 */
[----:B------:R-:W-:-:S04]  /*14fe0*/  @P0 IMAD R24, R21, R15, R20 ;  /* 0x0000000f15180224 */ /* 0x000fc800078e0214 */
[----:B------:R-:W-:-:S05]  /*14ff0*/  IMAD R201, R201, R30, R24 ;  /* 0x0000001ec9c97224 */ /* 0x000fca00078e0218 */
[----:B------:R-:W-:Y:S02]  /*15000*/  SEL R3, R4, R201, !P0 ;  /* 0x000000c904037207 */ /* 0x000fe40004000000 */
[----:B------:R-:W-:-:S03]  /*15010*/  SEL R201, R201, R4, !P0 ;  /* 0x00000004c9c97207 */ /* 0x000fc60004000000 */
[----:B------:R0:W-:Y:S04]  /*15020*/  STL [R1+0x4], R3 ;  /* 0x0000040301007387 */ /* 0x0001e80000100800 */
.L_x_381:
[----:B------:R1:W-:Y:S01]  /*15030*/  STL [R1], R201 ;  /* 0x000000c901007387 */ /* 0x0003e20000100800 */
[----:B------:R-:W-:-:S13]  /*15040*/  LOP3.LUT P0, RZ, R0, 0xff, RZ, 0xc0, !PT ;  /* 0x000000ff00ff7812 */ /* 0x000fda000780c0ff */
[----:B-1----:R-:W-:Y:S05]  /*15050*/  @P0 BRA `(.L_x_384) ;  /* 0xfffffec0006c0947 */ /* 0x002fea000383ffff */
[----:B------:R-:W-:Y:S05]  /*15060*/  EXIT ;  /* 0x000000000000794d */ /* 0x000fea0003800000 */
.L_x_7:
[----:B0-----:R-:W-:Y:S01]  /*15070*/  ULDC.64 UR4, c[0x0][0x650] ;  /* 0x0001940000047ab9 */ /* 0x001fe20000000a00 */
[----:B------:R-:W-:Y:S01]  /*15080*/  PRMT R2, RZ, 0x7610, R2 ;  /* 0x00007610ff027816 */ /* 0x000fe20000000002 */
[----:B------:R-:W-:Y:S01]  /*15090*/  IMAD.MOV.U32 R12, RZ, RZ, -0x1 ;  /* 0xffffffffff0c7424 */ /* 0x000fe200078e00ff */
[----:B------:R-:W-:Y:S01]  /*150a0*/  ISETP.GE.U32.AND P0, PT, R22, UR4, PT ;  /* 0x0000000416007c0c */ /* 0x000fe2000bf06070 */
[----:B------:R-:W-:Y:S02]  /*150b0*/  IMAD.MOV.U32 R21, RZ, RZ, -0x1 ;  /* 0xffffffffff157424 */ /* 0x000fe400078e00ff */
[----:B------:R-:W-:Y:S01]  /*150c0*/  IMAD.MOV.U32 R13, RZ, RZ, -0x1 ;  /* 0xffffffffff0d7424 */ /* 0x000fe200078e00ff */
[----:B------:R-:W-:-:S13]  /*150d0*/  ISETP.GE.U32.AND.EX P0, PT, R19, UR5, PT, P0 ;  /* 0x0000000513007c0c */ /* 0x000fda000bf06100 */
[----:B------:R-:W-:Y:S05]  /*150e0*/  @P0 BRA `(.L_x_385) ;  /* 0x0000000400340947 */ /* 0x000fea0003800000 */
        /* <DEDUP_REMOVED lines=18> */
.L_x_386:
[----:B------:R-:W0:Y:S01]  /*15210*/  LDC.64 R28, c[0x0][0x640] ;  /* 0x00019000ff1c7b82 */ /* 0x000e220000000a00 */
[-CC-:B------:R-:W-:Y:S01]  /*15220*/  SHF.R.U64 R16, R12, R2.reuse, R13.reuse ;  /* 0x000000020c107219 */ /* 0x180fe2000000120d */
[----:B------:R-:W-:Y:S01]  /*15230*/  IMAD.MOV.U32 R18, RZ, RZ, R22 ;  /* 0x000000ffff127224 */ /* 0x000fe200078e0016 */
[----:B------:R-:W-:Y:S01]  /*15240*/  SHF.R.U32.HI R2, RZ, R2, R13 ;  /* 0x00000002ff027219 */ /* 0x000fe2000001160d */
[----:B------:R-:W-:Y:S01]  /*15250*/  IMAD.MOV.U32 R26, RZ, RZ, 0x1 ;  /* 0x00000001ff1a7424 */ /* 0x000fe200078e00ff */
[----:B------:R-:W-:-:S03]  /*15260*/  IADD3 R11, P0, RZ, -R16, RZ ;  /* 0x80000010ff0b7210 */ /* 0x000fc60007f1e0ff */
[----:B------:R-:W1:Y:S02]  /*15270*/  LDC R10, c[0x0][0x618] ;  /* 0x00018600ff0a7b82 */ /* 0x000e640000000800 */
[----:B------:R-:W-:-:S04]  /*15280*/  IMAD.X R9, RZ, RZ, ~R2, P0 ;  /* 0x000000ffff097224 */ /* 0x000fc800000e0e02 */
[-C--:B------:R-:W-:Y:S02]  /*15290*/  IMAD R2, R9, R24.reuse, RZ ;  /* 0x0000001809027224 */ /* 0x080fe400078e02ff */
[----:B------:R-:W2:Y:S01]  /*152a0*/  LDC R12, c[0x0][0x608] ;  /* 0x00018200ff0c7b82 */ /* 0x000ea20000000800 */
[----:B------:R-:W-:-:S04]  /*152b0*/  IMAD.WIDE.U32 R8, R11, R24, R18 ;  /* 0x000000180b087225 */ /* 0x000fc800078e0012 */
[----:B------:R-:W-:-:S03]  /*152c0*/  IMAD R11, R11, R25, R2 ;  /* 0x000000190b0b7224 */ /* 0x000fc600078e0202 */
[----:B------:R-:W3:Y:S01]  /*152d0*/  LDC R27, c[0x0][0x658] ;  /* 0x00019600ff1b7b82 */ /* 0x000ee20000000800 */
[----:B------:R-:W-:Y:S01]  /*152e0*/  IMAD.IADD R9, R9, 0x1, R11 ;  /* 0x0000000109097824 */ /* 0x000fe200078e020b */
[----:B0-----:R-:W-:-:S04]  /*152f0*/  ISETP.NE.U32.AND P0, PT, R28, RZ, PT ;  /* 0x000000ff1c00720c */ /* 0x001fc80003f05070 */
[----:B------:R-:W-:Y:S02]  /*15300*/  ISETP.NE.AND.EX P0, PT, R29, RZ, PT, P0 ;  /* 0x000000ff1d00720c */ /* 0x000fe40003f05300 */
[----:B------:R-:W0:Y:S01]  /*15310*/  LDC R18, c[0x0][0x600] ;  /* 0x00018000ff127b82 */ /* 0x000e220000000800 */
[-CC-:B-1----:R-:W-:Y:S01]  /*15320*/  SHF.R.U64 R6, R8, R10.reuse, R9.reuse ;  /* 0x0000000a08067219 */ /* 0x182fe20000001209 */
[----:B------:R-:W-:Y:S01]  /*15330*/  IMAD.MOV.U32 R8, RZ, RZ, -0x1 ;  /* 0xffffffffff087424 */ /* 0x000fe200078e00ff */
[----:B------:R-:W-:-:S05]  /*15340*/  SHF.R.U32.HI R9, RZ, R10, R9 ;  /* 0x0000000aff097219 */ /* 0x000fca0000011609 */
[----:B------:R-:W1:Y:S01]  /*15350*/  LDC R20, c[0x0][0x648] ;  /* 0x00019200ff147b82 */ /* 0x000e620000000800 */
[-CC-:B--2---:R-:W-:Y:S02]  /*15360*/  SHF.R.U64 R21, R6, R12.reuse, R9.reuse ;  /* 0x0000000c06157219 */ /* 0x184fe40000001209 */
[----:B------:R-:W-:-:S05]  /*15370*/  SHF.R.U32.HI R2, RZ, R12, R9 ;  /* 0x0000000cff027219 */ /* 0x000fca0000011609 */
[----:B------:R-:W2:Y:S01]  /*15380*/  LDC R24, c[0x0][0x638] ;  /* 0x00018e00ff187b82 */ /* 0x000ea20000000800 */
[-C--:B---3--:R-:W-:Y:S02]  /*15390*/  SHF.L.U32 R8, R8, R27.reuse, RZ ;  /* 0x0000001b08087219 */ /* 0x088fe400000006ff */
[-CC-:B------:R-:W-:Y:S02]  /*153a0*/  SHF.R.U64 R23, R21, R27.reuse, R2.reuse ;  /* 0x0000001b15177219 */ /* 0x180fe40000001202 */
[----:B------:R-:W-:Y:S02]  /*153b0*/  LOP3.LUT R30, RZ, R8, RZ, 0x33, !PT ;  /* 0x00000008ff1e7212 */ /* 0x000fe400078e33ff */
[----:B------:R-:W-:Y:S01]  /*153c0*/  SHF.R.U32.HI R9, RZ, R27, R2 ;  /* 0x0000001bff097219 */ /* 0x000fe20000011602 */
[----:B------:R-:W3:Y:S01]  /*153d0*/  LDC R25, c[0x0][0x610] ;  /* 0x00018400ff197b82 */ /* 0x000ee20000000800 */
[----:B------:R-:W-:Y:S01]  /*153e0*/  IMAD.MOV.U32 R8, RZ, RZ, R23 ;  /* 0x000000ffff087224 */ /* 0x000fe200078e0017 */
[----:B------:R-:W-:Y:S06]  /*153f0*/  @!P0 BRA `(.L_x_387) ;  /* 0x0000000000288947 */ /* 0x000fec0003800000 */
        /* <DEDUP_REMOVED lines=10> */
.L_x_387:
[----:B------:R-:W4:Y:S01]  /*154a0*/  LDC R2, c[0x0][0x65c] ;  /* 0x00019700ff027b82 */ /* 0x000f220000000800 */
[----:B-1----:R-:W-:Y:S01]  /*154b0*/  SHF.R.U64 R5, R8, R20, R9 ;  /* 0x0000001408057219 */ /* 0x002fe20000001209 */
[----:B0-----:R-:W-:Y:S01]  /*154c0*/  VIADD R9, R18, 0xffffffff ;  /* 0xffffffff12097836 */ /* 0x001fe20000000000 */
[----:B------:R-:W-:Y:S01]  /*154d0*/  SHF.L.U32 R26, R26, R27, RZ ;  /* 0x0000001b1a1a7219 */ /* 0x000fe200000006ff */
[----:B------:R-:W-:Y:S02]  /*154e0*/  IMAD.MOV.U32 R13, RZ, RZ, R16 ;  /* 0x000000ffff0d7224 */ /* 0x000fe400078e0010 */
[----:B------:R-:W-:Y:S01]  /*154f0*/  IMAD.MOV R8, RZ, RZ, -R5 ;  /* 0x000000ffff087224 */ /* 0x000fe200078e0a05 */
[----:B----4-:R-:W-:Y:S02]  /*15500*/  ISETP.NE.AND P0, PT, R2, 0x1, PT ;  /* 0x000000010200780c */ /* 0x010fe40003f05270 */
[----:B------:R-:W-:-:S11]  /*15510*/  LOP3.LUT R2, R21, R30, RZ, 0xc0, !PT ;  /* 0x0000001e15027212 */ /* 0x000fd600078ec0ff */
[----:B------:R-:W-:Y:S02]  /*15520*/  @P0 IMAD R3, R7, R14, R4 ;  /* 0x0000000e07030224 */ /* 0x000fe400078e0204 */
[----:B------:R-:W-:Y:S01]  /*15530*/  IMAD R4, R26, R5, R2 ;  /* 0x000000051a047224 */ /* 0x000fe200078e0202 */
[----:B------:R-:W-:Y:S01]  /*15540*/  LOP3.LUT R5, R6, R9, RZ, 0xc0, !PT ;  /* 0x0000000906057212 */ /* 0x000fe200078ec0ff */
[----:B--2---:R-:W-:Y:S02]  /*15550*/  IMAD R2, R8, R24, R23 ;  /* 0x0000001808027224 */ /* 0x004fe400078e0217 */
[----:B---3--:R-:W-:Y:S02]  /*15560*/  IMAD R3, R4, R25, R3 ;  /* 0x0000001904037224 */ /* 0x008fe400078e0203 */
[----:B------:R-:W-:Y:S02]  /*15570*/  IMAD R12, R2, R18, R5 ;  /* 0x00000012020c7224 */ /* 0x000fe400078e0205 */
[----:B------:R-:W-:-:S03]  /*15580*/  IMAD.MOV.U32 R4, RZ, RZ, 0x1 ;  /* 0x00000001ff047424 */ /* 0x000fc600078e00ff */
[----:B------:R-:W-:Y:S02]  /*15590*/  SEL R21, R12, R3, !P0 ;  /* 0x000000030c157207 */ /* 0x000fe40004000000 */
[----:B------:R-:W-:Y:S02]  /*155a0*/  PRMT R2, R4, 0x7610, R2 ;  /* 0x0000761004027816 */ /* 0x000fe40000000002 */
[----:B------:R-:W-:-:S07]  /*155b0*/  SEL R12, R3, R12, !P0 ;  /* 0x0000000c030c7207 */ /* 0x000fce0004000000 */
.L_x_385:
[----:B------:R-:W-:-:S08]  /*155c0*/  NOP ;  /* 0x0000000000007918 */ /* 0x000fd00000000000 */
[----:B------:R-:W0:-:S00]  /*155d0*/  USETMAXREG.DEALLOC.CTAPOOL 0x28 ;  /* 0x00000028000079c8 */ /* 0x000e0000080e0500 */
[----:B0-----:R-:W-:-:S13]  /*155e0*/  ISETP.NE.AND P0, PT, R0, RZ, PT ;  /* 0x000000ff0000720c */ /* 0x001fda0003f05270 */
[----:B------:R-:W-:Y:S05]  /*155f0*/  @P0 EXIT ;  /* 0x000000000000094d */ /* 0x000fea0003800000 */
[----:B------:R-:W-:Y:S01]  /*15600*/  LOP3.LUT P0, RZ, R2, 0xff, RZ, 0xc0, !PT ;  /* 0x000000ff02ff7812 */ /* 0x000fe2000780c0ff */
[----:B------:R-:W-:Y:S02]  /*15610*/  IMAD.MOV.U32 R0, RZ, RZ, 0x1 ;  /* 0x00000001ff007424 */ /* 0x000fe400078e00ff */
[----:B------:R-:W-:-:S10]  /*15620*/  IMAD.MOV.U32 R6, RZ, RZ, RZ ;  /* 0x000000ffff067224 */ /* 0x000fd400078e00ff */
[----:B------:R-:W-:Y:S05]  /*15630*/  @!P0 BRA `(.L_x_388) ;  /* 0x0000000c007c8947 */ /* 0x000fea0003800000 */
[----:B------:R-:W0:Y:S01]  /*15640*/  LDC R0, c[0x0][0x28c] ;  /* 0x0000a300ff007b82 */ /* 0x000e220000000800 */
[----:B------:R-:W1:Y:S01]  /*15650*/  S2R R8, SR_CgaCtaId ;  /* 0x0000000000087919 */ /* 0x000e620000008800 */
[----:B------:R-:W-:Y:S01]  /*15660*/  ULDC UR5, c[0x0][0x658] ;  /* 0x0001960000057ab9 */ /* 0x000fe20000000800 */
[----:B------:R-:W-:Y:S01]  /*15670*/  UMOV UR7, 0xffffffff ;  /* 0xffffffff00077882 */ /* 0x000fe20000000000 */
[----:B------:R-:W-:Y:S01]  /*15680*/  ULDC UR6, c[0x0][0xc] ;  /* 0x0000030000067ab9 */ /* 0x000fe20000000800 */
[----:B------:R-:W-:Y:S01]  /*15690*/  USHF.L.U32 UR9, UR7, UR5, URZ ;  /* 0x0000000507097299 */ /* 0x000fe2000800063f */
[----:B------:R-:W-:Y:S01]  /*156a0*/  BSSY B0, `(.L_x_388) ;  /* 0x00000d8000007945 */ /* 0x000fe20003800000 */
[----:B------:R-:W-:Y:S01]  /*156b0*/  UMOV UR8, 0x1 ;  /* 0x0000000100087882 */ /* 0x000fe20000000000 */
[----:B------:R-:W-:Y:S01]  /*156c0*/  ULDC UR7, c[0x0][0x10] ;  /* 0x0000040000077ab9 */ /* 0x000fe20000000800 */
[----:B------:R-:W-:Y:S01]  /*156d0*/  USHF.L.U32 UR5, UR8, UR5, URZ ;  /* 0x0000000508057299 */ /* 0x000fe2000800063f */
[----:B------:R-:W-:Y:S01]  /*156e0*/  IMAD.MOV.U32 R9, RZ, RZ, 0x1 ;  /* 0x00000001ff097424 */ /* 0x000fe200078e00ff */
[----:B------:R-:W-:Y:S01]  /*156f0*/  UIMAD.WIDE.U32 UR6, UR6, UR7, URZ ;  /* 0x00000007060672a5 */ /* 0x000fe2000f8e003f */
[----:B------:R-:W-:Y:S01]  /*15700*/  LOP3.LUT R11, R17, 0x2, RZ, 0xfc, !PT ;  /* 0x00000002110b7812 */ /* 0x000fe200078efcff */
[----:B------:R-:W-:Y:S01]  /*15710*/  ULDC UR8, c[0x0][0x14] ;  /* 0x0000050000087ab9 */ /* 0x000fe20000000800 */
[----:B------:R-:W-:Y:S01]  /*15720*/  IMAD.MOV.U32 R6, RZ, RZ, RZ ;  /* 0x000000ffff067224 */ /* 0x000fe200078e00ff */
[----:B------:R-:W-:-:S02]  /*15730*/  UIMAD.WIDE.U32 UR30, UR6, UR8, URZ ;  /* 0x00000008061e72a5 */ /* 0x000fc4000f8e003f */
[----:B------:R-:W-:Y:S01]  /*15740*/  UIMAD UR7, UR7, UR8, URZ ;  /* 0x00000008070772a4 */ /* 0x000fe2000f8e023f */
[----:B------:R-:W-:Y:S01]  /*15750*/  ULDC UR4, c[0x0][0x600] ;  /* 0x0001800000047ab9 */ /* 0x000fe20000000800 */
[----:B------:R-:W-:Y:S02]  /*15760*/  ULOP3.LUT UR6, URZ, UR9, URZ, 0x33, !UPT ;  /* 0x000000093f067292 */ /* 0x000fe4000f8e333f */
[----:B------:R-:W-:Y:S01]  /*15770*/  UIADD3 UR4, UR4, -0x1, URZ ;  /* 0xffffffff04047890 */ /* 0x000fe2000fffe03f */
[----:B0-----:R-:W-:Y:S01]  /*15780*/  VIADD R0, R0, 0x7f ;  /* 0x0000007f00007836 */ /* 0x001fe20000000000 */
[----:B------:R-:W-:Y:S01]  /*15790*/  UIADD3 UR7, UR31, UR7, URZ ;  /* 0x000000071f077290 */ /* 0x000fe2000fffe03f */
[----:B------:R-:W-:-:S03]  /*157a0*/  ULDC.64 UR38, c[0x0][0x198] ;  /* 0x0000660000267ab9 */ /* 0x000fc60000000a00 */
[----:B------:R-:W-:-:S04]  /*157b0*/  SHF.R.S32.HI R3, RZ, 0x1f, R0 ;  /* 0x0000001fff037819 */ /* 0x000fc80000011400 */
[----:B------:R-:W-:Y:S01]  /*157c0*/  LEA.HI R3, R3, R0, RZ, 0x7 ;  /* 0x0000000003037211 */ /* 0x000fe200078f38ff */
[----:B------:R-:W-:Y:S01]  /*157d0*/  IMAD.MOV.U32 R0, RZ, RZ, 0x1 ;  /* 0x00000001ff007424 */ /* 0x000fe200078e00ff */
[----:B-1----:R-:W-:Y:S02]  /*157e0*/  LOP3.LUT R8, R8, 0x1, RZ, 0xc0, !PT ;  /* 0x0000000108087812 */ /* 0x002fe400078ec0ff */
[----:B------:R-:W-:-:S05]  /*157f0*/  SHF.R.S32.HI R7, RZ, 0x7, R3 ;  /* 0x00000007ff077819 */ /* 0x000fca0000011403 */
[----:B------:R-:W-:-:S07]  /*15800*/  VIADD R10, R7, 0x1 ;  /* 0x00000001070a7836 */ /* 0x000fce0000000000 */
.L_x_399:
[----:B------:R-:W-:-:S03]  /*15810*/  UMOV UR8, 0xffffffff ;  /* 0xffffffff00087882 */ /* 0x000fc60000000000 */
[----:B------:R-:W-:Y:S05]  /*15820*/  BRA.DIV UR8, `(.L_x_389) ;  /* 0x0000000e08a47947 */ /* 0x000fea000b800000 */
[----:B------:R-:W-:-:S13]  /*15830*/  ELECT P6, URZ, PT ;  /* 0x00000000003f782f */ /* 0x000fda00038c0000 */
.L_x_408:
[----:B------:R-:W0:Y:S01]  /*15840*/  LDC R2, c[0x0][0x28c] ;  /* 0x0000a300ff027b82 */ /* 0x000e220000000800 */
[----:B------:R-:W-:Y:S01]  /*15850*/  BSSY B1, `(.L_x_390) ;  /* 0x0000047000017945 */ /* 0x000fe20003800000 */
[----:B0-----:R-:W-:-:S13]  /*15860*/  ISETP.LT.OR P6, PT, R2, 0x1, !P6 ;  /* 0x000000010200780c */ /* 0x001fda00077c1670 */
[----:B------:R-:W-:Y:S05]  /*15870*/  @P6 BRA `(.L_x_391) ;  /* 0x0000000400106947 */ /* 0x000fea0003800000 */
[----:B------:R-:W-:Y:S02]  /*15880*/  IMAD R21, R21, 0x2, R8 ;  /* 0x0000000215157824 */ /* 0x000fe400078e0208 */
[----:B------:R-:W-:Y:S02]  /*15890*/  IMAD R14, R12, 0xc0, RZ ;  /* 0x000000c00c0e7824 */ /* 0x000fe400078e02ff */
[----:B------:R-:W-:Y:S02]  /*158a0*/  IMAD.MOV.U32 R18, RZ, RZ, RZ ;  /* 0x000000ffff127224 */ /* 0x000fe400078e00ff */
[----:B------:R-:W-:Y:S02]  /*158b0*/  IMAD.MOV.U32 R2, RZ, RZ, R10 ;  /* 0x000000ffff027224 */ /* 0x000fe400078e000a */
[----:B------:R-:W-:Y:S02]  /*158c0*/  IMAD.MOV.U32 R3, RZ, RZ, R0 ;  /* 0x000000ffff037224 */ /* 0x000fe400078e0000 */
[----:B------:R-:W-:-:S02]  /*158d0*/  IMAD.MOV.U32 R5, RZ, RZ, R6 ;  /* 0x000000ffff057224 */ /* 0x000fc400078e0006 */
[----:B------:R-:W-:-:S07]  /*158e0*/  IMAD R21, R21, 0x58, RZ ;  /* 0x0000005815157824 */ /* 0x000fce00078e02ff */
.L_x_394:
[----:B------:R-:W0:Y:S01]  /*158f0*/  S2R R15, SR_CgaCtaId ;  /* 0x00000000000f7919 */ /* 0x000e220000008800 */
[----:B------:R-:W-:Y:S01]  /*15900*/  MOV R4, 0x400 ;  /* 0x0000040000047802 */ /* 0x000fe20000000f00 */
[----:B------:R-:W1:Y:S03]  /*15910*/  S2R R12, SR_TID.X ;  /* 0x00000000000c7919 */ /* 0x000e660000002100 */
[----:B0-----:R-:W-:Y:S02]  /*15920*/  LEA R16, R15, R4, 0x18 ;  /* 0x000000040f107211 */ /* 0x001fe400078ec0ff */
[----:B------:R-:W-:Y:S02]  /*15930*/  SHF.L.U32 R4, R3, 0x1f, RZ ;  /* 0x0000001f03047819 */ /* 0x000fe400000006ff */
[----:B-1----:R-:W-:Y:S01]  /*15940*/  LOP3.LUT P1, RZ, R12, 0x7f, RZ, 0xc0, !PT ;  /* 0x0000007f0cff7812 */ /* 0x002fe2000782c0ff */
[----:B------:R-:W-:-:S04]  /*15950*/  IMAD R15, R5, 0x8, R16 ;  /* 0x00000008050f7824 */ /* 0x000fc800078e0210 */
[----:B------:R-:W0:Y:S08]  /*15960*/  SYNCS.PHASECHK.TRANS64.TRYWAIT P0, [R15+URZ+0x10], R4 ;  /* 0x000010040f0075a7 */ /* 0x000e30000800017f */
[----:B------:R-:W1:Y:S01]  /*15970*/  @!P1 LDC R12, c[0x0][0x500] ;  /* 0x00014000ff0c9b82 */ /* 0x000e620000000800 */
[----:B0-----:R-:W-:Y:S05]  /*15980*/  @!P0 BRA `(.L_x_392) ;  /* 0x0000000c006c8947 */ /* 0x001fea0003800000 */
.L_x_409:
[----:B0-----:R-:W-:Y:S01]  /*15990*/  PRMT R4, R11, 0x9910, RZ ;  /* 0x000099100b047816 */ /* 0x001fe200000000ff */
[----:B-1----:R0:W-:Y:S03]  /*159a0*/  @!P1 SYNCS.ARRIVE.TRANS64 RZ, [R15+URZ], R12 ;  /* 0x0000000c0fff99a7 */ /* 0x0021e6000800003f */
[----:B------:R-:W-:-:S13]  /*159b0*/  ISETP.NE.AND P0, PT, R4, 0x2, PT ;  /* 0x000000020400780c */ /* 0x000fda0003f05270 */
[----:B0-----:R-:W-:Y:S05]  /*159c0*/  @P0 BRA `(.L_x_393) ;  /* 0x0000000000040947 */ /* 0x001fea0003800000 */
[----:B------:R-:W-:Y:S01]  /*159d0*/  BPT.TRAP 0x1 ;  /* 0x000000040000795c */ /* 0x000fe20000300000 */
.L_x_393:
[C---:B------:R-:W-:Y:S01]  /*159e0*/  IMAD R4, R5.reuse, 0x4, R8 ;  /* 0x0000000405047824 */ /* 0x040fe200078e0208 */
[----:B------:R-:W-:Y:S01]  /*159f0*/  R2UR UR34, R18 ;  /* 0x00000000122272ca */ /* 0x000fe200000e0000 */
[--C-:B------:R-:W-:Y:S01]  /*15a00*/  IMAD R12, R5, 0xc000, R16.reuse ;  /* 0x0000c000050c7824 */ /* 0x100fe200078e0210 */
[----:B------:R-:W-:Y:S01]  /*15a10*/  R2UR UR33, R15 ;  /* 0x000000000f2172ca */ /* 0x000fe200000e0000 */
[----:B------:R-:W-:Y:S01]  /*15a20*/  IMAD R4, R4, 0x1600, RZ ;  /* 0x0000160004047824 */ /* 0x000fe200078e02ff */
[----:B------:R-:W-:Y:S01]  /*15a30*/  R2UR UR36, R13 ;  /* 0x000000000d2472ca */ /* 0x000fe200000e0000 */
[----:B------:R-:W-:Y:S01]  /*15a40*/  VIADD R2, R2, 0xffffffff ;  /* 0xffffffff02027836 */ /* 0x000fe20000000000 */
[----:B------:R-:W-:Y:S01]  /*15a50*/  R2UR UR24, R12 ;  /* 0x000000000c1872ca */ /* 0x000fe200000e0000 */
[----:B------:R-:W-:Y:S01]  /*15a60*/  IMAD R4, R4, 0x2, R16 ;  /* 0x0000000204047824 */ /* 0x000fe200078e0210 */
[----:B------:R-:W-:Y:S01]  /*15a70*/  R2UR UR35, R14 ;  /* 0x000000000e2372ca */ /* 0x000fe200000e0000 */
[----:B------:R-:W-:Y:S01]  /*15a80*/  UIADD3 UR14, UP0, UR38, 0xf0, URZ ;  /* 0x000000f0260e7890 */ /* 0x000fe2000ff1e03f */
[----:B------:R-:W-:Y:S01]  /*15a90*/  R2UR UR19, R21 ;  /* 0x00000000151372ca */ /* 0x000fe200000e0000 */
[----:B------:R-:W-:Y:S01]  /*15aa0*/  UIADD3 UR40, UP1, UR38, 0x1f0, URZ ;  /* 0x000001f026287890 */ /* 0x000fe2000ff3e03f */
[----:B------:R-:W-:Y:S01]  /*15ab0*/  R2UR UR8, R4 ;  /* 0x00000000040872ca */ /* 0x000fe200000e0000 */
[----:B------:R-:W-:Y:S01]  /*15ac0*/  UIADD3.X UR15, URZ, UR39, URZ, UP0, !UPT ;  /* 0x000000273f0f7290 */ /* 0x000fe200087fe43f */
[----:B------:R-:W-:Y:S01]  /*15ad0*/  ISETP.GT.AND P1, PT, R2, 0x1, PT ;  /* 0x000000010200780c */ /* 0x000fe20003f24270 */
[----:B------:R-:W-:Y:S01]  /*15ae0*/  UIADD3 UR26, UR34, 0x40, URZ ;  /* 0x00000040221a7890 */ /* 0x000fe2000fffe03f */
[----:B------:R-:W-:Y:S01]  /*15af0*/  VIADD R5, R5, 0x1 ;  /* 0x0000000105057836 */ /* 0x000fe20000000000 */
[----:B------:R-:W-:Y:S01]  /*15b00*/  UIADD3.X UR41, URZ, UR39, URZ, UP1, !UPT ;  /* 0x000000273f297290 */ /* 0x000fe20008ffe43f */
[----:B------:R-:W-:Y:S01]  /*15b10*/  VIADD R18, R18, 0x80 ;  /* 0x0000008012127836 */ /* 0x000fe20000000000 */
[----:B------:R-:W-:-:S02]  /*15b20*/  UIADD3 UR32, UR24, 0x100, URZ ;  /* 0x0000010018207890 */ /* 0x000fc4000fffe03f */
[----:B------:R-:W-:Y:S01]  /*15b30*/  UIADD3 UR24, UR24, 0x6100, URZ ;  /* 0x0000610018187890 */ /* 0x000fe2000fffe03f */
[----:B------:R-:W-:Y:S01]  /*15b40*/  ISETP.NE.AND P0, PT, R5, 0x2, PT ;  /* 0x000000020500780c */ /* 0x000fe20003f05270 */
[----:B------:R-:W-:Y:S01]  /*15b50*/  UMOV UR22, 0x0 ;  /* 0x0000000000167882 */ /* 0x000fe20000000000 */
[----:B------:R-:W-:Y:S01]  /*15b60*/  UMOV UR23, 0x10000000 ;  /* 0x1000000000177882 */ /* 0x000fe20000000000 */
[----:B------:R-:W-:Y:S01]  /*15b70*/  UIADD3 UR16, UR8, 0x18100, URZ ;  /* 0x0001810008107890 */ /* 0x000fe2000fffe03f */
[----:B------:R-:W-:Y:S01]  /*15b80*/  SEL R4, RZ, 0x1, P0 ;  /* 0x00000001ff047807 */ /* 0x000fe20000000000 */
[----:B------:R-:W-:Y:S01]  /*15b90*/  UIADD3 UR8, UR8, 0x1d900, URZ ;  /* 0x0001d90008087890 */ /* 0x000fe2000fffe03f */
[----:B------:R0:W-:Y:S01]  /*15ba0*/  UTMALDG.3D [UR32], [UR14], desc[UR22] ;  /* 0x000016200e0075b4 */ /* 0x0001e20008011000 */
[----:B------:R-:W-:Y:S01]  /*15bb0*/  UMOV UR25, UR33 ;  /* 0x0000002100197c82 */ /* 0x000fe20008000000 */
[----:B------:R-:W-:Y:S01]  /*15bc0*/  UMOV UR28, UR36 ;  /* 0x00000024001c7c82 */ /* 0x000fe20008000000 */
        /* <DEDUP_REMOVED lines=8> */
[----:B------:R0:W-:Y:S01]  /*15c50*/  UTMALDG.3D [UR24], [UR14], desc[UR22] ;  /* 0x000016180e0075b4 */ /* 0x0001e20008011000 */
[----:B------:R-:W-:Y:S01]  /*15c60*/  UMOV UR10, UR26 ;  /* 0x0000001a000a7c82 */ /* 0x000fe20008000000 */
[----:B------:R-:W-:-:S02]  /*15c70*/  LOP3.LUT R3, R3, R4, RZ, 0x3c, !PT ;  /* 0x0000000403037212 */ /* 0x000fc400078e3cff */
[----:B------:R-:W-:Y:S01]  /*15c80*/  SEL R5, R5, RZ, P0 ;  /* 0x000000ff05057207 */ /* 0x000fe20000000000 */
[----:B------:R0:W-:Y:S01]  /*15c90*/  UTMALDG.3D.MULTICAST [UR16], [UR40], UR13, desc[UR22] ;  /* 0x00001610280073b4 */ /* 0x0001e2000801180d */
[----:B------:R0:W-:Y:S02]  /*15ca0*/  UTMALDG.3D.MULTICAST [UR8], [UR40], UR13, desc[UR22] ;  /* 0x00001608280073b4 */ /* 0x0001e4000801180d */
[----:B0-----:R-:W-:Y:S05]  /*15cb0*/  @P1 BRA `(.L_x_394) ;  /* 0xfffffffc000c1947 */ /* 0x001fea000383ffff */
.L_x_391:
[----:B------:R-:W-:Y:S05]  /*15cc0*/  BSYNC B1 ;  /* 0x0000000000017941 */ /* 0x000fea0003800000 */
.L_x_390:
[----:B------:R-:W-:Y:S01]  /*15cd0*/  LOP3.LUT P1, RZ, R9, 0xff, RZ, 0xc0, !PT ;  /* 0x000000ff09ff7812 */ /* 0x000fe2000782c0ff */
[C---:B------:R-:W-:Y:S01]  /*15ce0*/  IMAD.IADD R6, R7.reuse, 0x1, R6 ;  /* 0x0000000107067824 */ /* 0x040fe200078e0206 */
[----:B------:R-:W-:Y:S01]  /*15cf0*/  IADD3 R22, P2, R22, UR30, RZ ;  /* 0x0000001e16167c10 */ /* 0x000fe2000ff5e0ff */
[----:B------:R-:W-:Y:S01]  /*15d00*/  ULDC.64 UR8, c[0x0][0x650] ;  /* 0x0001940000087ab9 */ /* 0x000fe20000000a00 */
[----:B------:R-:W-:Y:S01]  /*15d10*/  BSSY B1, `(.L_x_395) ;  /* 0x000006e000017945 */ /* 0x000fe20003800000 */
[----:B------:R-:W-:Y:S01]  /*15d20*/  IMAD.MOV.U32 R12, RZ, RZ, -0x1 ;  /* 0xffffffffff0c7424 */ /* 0x000fe200078e00ff */
[----:B------:R-:W-:Y:S01]  /*15d30*/  ISETP.GT.U32.AND P0, PT, R6, 0x1, PT ;  /* 0x000000010600780c */ /* 0x000fe20003f04070 */
[----:B------:R-:W-:Y:S01]  /*15d40*/  IMAD.MOV.U32 R21, RZ, RZ, -0x1 ;  /* 0xffffffffff157424 */ /* 0x000fe200078e00ff */
[----:B------:R-:W-:Y:S01]  /*15d50*/  SHF.R.U32.HI R2, RZ, 0x1, R6 ;  /* 0x00000001ff027819 */ /* 0x000fe20000011606 */
[----:B------:R-:W-:Y:S01]  /*15d60*/  IMAD.MOV.U32 R13, RZ, RZ, -0x1 ;  /* 0xffffffffff0d7424 */ /* 0x000fe200078e00ff */
[----:B------:R-:W-:-:S02]  /*15d70*/  ISETP.LT.U32.AND P0, PT, R7, 0x2, P0 ;  /* 0x000000020700780c */ /* 0x000fc40000701070 */
[----:B------:R-:W-:Y:S01]  /*15d80*/  IADD3.X R19, R19, UR7, RZ, P2, !PT ;  /* 0x0000000713137c10 */ /* 0x000fe200097fe4ff */
[----:B------:R-:W0:Y:S01]  /*15d90*/  @P1 S2R R4, SR_CgaCtaId ;  /* 0x0000000000041919 */ /* 0x000e220000008800 */
[----:B------:R-:W-:Y:S02]  /*15da0*/  @P1 MOV R3, 0x400 ;  /* 0x0000040000031802 */ /* 0x000fe40000000f00 */
[----:B------:R-:W-:Y:S02]  /*15db0*/  ISETP.GE.U32.AND P2, PT, R22, UR8, PT ;  /* 0x0000000816007c0c */ /* 0x000fe4000bf46070 */
[----:B------:R-:W-:Y:S02]  /*15dc0*/  LOP3.LUT R2, R2, 0x1, RZ, 0xc0, !PT ;  /* 0x0000000102027812 */ /* 0x000fe400078ec0ff */
[----:B------:R-:W-:Y:S02]  /*15dd0*/  LOP3.LUT R6, R6, 0x1, RZ, 0xc0, !PT ;  /* 0x0000000106067812 */ /* 0x000fe400078ec0ff */
[----:B------:R-:W-:-:S02]  /*15de0*/  PRMT R9, RZ, 0x7610, R9 ;  /* 0x00007610ff097816 */ /* 0x000fc40000000009 */
[----:B0-----:R-:W-:-:S04]  /*15df0*/  @P1 LEA R3, R4, R3, 0x18 ;  /* 0x0000000304031211 */ /* 0x001fc800078ec0ff */
[----:B------:R0:W-:Y:S01]  /*15e00*/  @P1 SYNCS.ARRIVE.TRANS64.A1T0 RZ, [R3+URZ+0x38], RZ ;  /* 0x000038ff03ff19a7 */ /* 0x0001e2000810003f */
[----:B------:R-:W-:-:S04]  /*15e10*/  ISETP.NE.U32.AND P1, PT, R2, 0x1, PT ;  /* 0x000000010200780c */ /* 0x000fc80003f25070 */
[----:B------:R-:W-:Y:S02]  /*15e20*/  ISETP.GT.U32.AND P1, PT, R7, 0x1, !P1 ;  /* 0x000000010700780c */ /* 0x000fe40004f24070 */
[----:B0-----:R-:W-:Y:S02]  /*15e30*/  SEL R3, RZ, 0x1, !P0 ;  /* 0x00000001ff037807 */ /* 0x001fe40004000000 */
[----:B------:R-:W-:Y:S02]  /*15e40*/  ISETP.GE.U32.AND.EX P0, PT, R19, UR9, PT, P2 ;  /* 0x0000000913007c0c */ /* 0x000fe4000bf06120 */
[----:B------:R-:W-:-:S04]  /*15e50*/  SEL R2, RZ, 0x1, !P1 ;  /* 0x00000001ff027807 */ /* 0x000fc80004800000 */
[----:B------:R-:W-:Y:S02]  /*15e60*/  LOP3.LUT R0, R2, R0, R3, 0x96, !PT ;  /* 0x0000000002007212 */ /* 0x000fe400078e9603 */
[----:B------:R-:W-:-:S05]  /*15e70*/  PRMT R2, RZ, 0x7610, R2 ;  /* 0x00007610ff027816 */ /* 0x000fca0000000002 */
[----:B------:R-:W-:Y:S05]  /*15e80*/  @P0 BRA `(.L_x_396) ;  /* 0x0000000400580947 */ /* 0x000fea0003800000 */
[----:B------:R-:W0:Y:S01]  /*15e90*/  S2R R14, SR_CTAID.X ;  /* 0x00000000000e7919 */ /* 0x000e220000002500 */
[----:B------:R-:W-:Y:S01]  /*15ea0*/  ULDC.64 UR8, c[0x0][0x628] ;  /* 0x00018a0000087ab9 */ /* 0x000fe20000000a00 */
[----:B------:R-:W1:Y:S01]  /*15eb0*/  LDC R15, c[0x0][0x144] ;  /* 0x00005100ff0f7b82 */ /* 0x000e620000000800 */
[----:B------:R-:W-:Y:S01]  /*15ec0*/  ISETP.NE.U32.AND P0, PT, RZ, UR8, PT ;  /* 0x00000008ff007c0c */ /* 0x000fe2000bf05070 */
[----:B------:R-:W2:Y:S01]  /*15ed0*/  S2R R12, SR_CTAID.Y ;  /* 0x00000000000c7919 */ /* 0x000ea20000002600 */
[----:B------:R-:W-:Y:S01]  /*15ee0*/  ULDC UR11, c[0x0][0x630] ;  /* 0x00018c00000b7ab9 */ /* 0x000fe20000000800 */
[----:B------:R-:W-:Y:S01]  /*15ef0*/  ULDC UR12, c[0x0][0x150] ;  /* 0x00005400000c7ab9 */ /* 0x000fe20000000800 */
[----:B------:R-:W-:Y:S01]  /*15f00*/  ISETP.NE.AND.EX P0, PT, RZ, UR9, PT, P0 ;  /* 0x00000009ff007c0c */ /* 0x000fe2000bf05300 */
[----:B------:R-:W-:Y:S02]  /*15f10*/  IMAD.MOV.U32 R2, RZ, RZ, R22 ;  /* 0x000000ffff027224 */ /* 0x000fe400078e0016 */
[----:B------:R-:W-:Y:S01]  /*15f20*/  IMAD.MOV.U32 R3, RZ, RZ, R19 ;  /* 0x000000ffff037224 */ /* 0x000fe200078e0013 */
[----:B0-----:R-:W-:-:S09]  /*15f30*/  I2FP.F32.U32 R16, R14 ;  /* 0x0000000e00107245 */ /* 0x001fd20000201000 */
[----:B------:R-:W-:Y:S05]  /*15f40*/  @!P0 BRA `(.L_x_397) ;  /* 0x0000000000288947 */ /* 0x000fea0003800000 */
[----:B------:R-:W-:Y:S02]  /*15f50*/  ULDC UR10, c[0x0][0x634] ;  /* 0x00018d00000a7ab9 */ /* 0x000fe40000000800 */
[----:B------:R-:W-:-:S05]  /*15f60*/  IADD3 R3, P0, R22, UR10, RZ ;  /* 0x0000000a16037c10 */ /* 0x000fca000ff1e0ff */
[----:B------:R-:W-:-:S04]  /*15f70*/  IMAD.X R13, RZ, RZ, R19, P0 ;  /* 0x000000ffff0d7224 */ /* 0x000fc800000e0613 */
[----:B------:R-:W-:-:S04]  /*15f80*/  IMAD.WIDE.U32 R4, R13, UR8, RZ ;  /* 0x000000080d047c25 */ /* 0x000fc8000f8e00ff */
[----:B------:R-:W-:-:S04]  /*15f90*/  IMAD.WIDE.U32 R4, P0, R3, UR9, R4 ;  /* 0x0000000903047c25 */ /* 0x000fc8000f800004 */
[----:B------:R-:W-:-:S04]  /*15fa0*/  IMAD.WIDE.U32 R2, R3, UR8, RZ ;  /* 0x0000000803027c25 */ /* 0x000fc8000f8e00ff */
[----:B------:R-:W-:Y:S01]  /*15fb0*/  IMAD.MOV.U32 R2, RZ, RZ, R5 ;  /* 0x000000ffff027224 */ /* 0x000fe200078e0005 */
[----:B------:R-:W-:Y:S01]  /*15fc0*/  IADD3 RZ, P1, R3, R4, RZ ;  /* 0x0000000403ff7210 */ /* 0x000fe20007f3e0ff */
[----:B------:R-:W-:-:S04]  /*15fd0*/  IMAD.X R3, RZ, RZ, RZ, P0 ;  /* 0x000000ffff037224 */ /* 0x000fc800000e06ff */
[----:B------:R-:W-:-:S08]  /*15fe0*/  IMAD.WIDE.U32.X R2, R13, UR9, R2, P1 ;  /* 0x000000090d027c25 */ /* 0x000fd000088e0402 */
.L_x_397:
[----:B------:R-:W-:Y:S01]  /*15ff0*/  FMUL R16, R16, UR12 ;  /* 0x0000000c10107c20 */ /* 0x000fe20008400000 */
[--C-:B------:R-:W-:Y:S01]  /*16000*/  SHF.R.U64 R13, R2, UR11, R3.reuse ;  /* 0x0000000b020d7c19 */ /* 0x100fe20008001203 */
[----:B------:R-:W-:Y:S01]  /*16010*/  ULDC.64 UR8, c[0x0][0x620] ;  /* 0x0001880000087ab9 */ /* 0x000fe20000000a00 */
[----:B------:R-:W-:Y:S01]  /*16020*/  SHF.R.U32.HI R2, RZ, UR11, R3 ;  /* 0x0000000bff027c19 */ /* 0x000fe20008011603 */
[----:B------:R-:W-:Y:S01]  /*16030*/  IMAD.MOV.U32 R3, RZ, RZ, R19 ;  /* 0x000000ffff037224 */ /* 0x000fe200078e0013 */
[----:B------:R-:W-:Y:S01]  /*16040*/  IADD3 R21, P0, RZ, -R13, RZ ;  /* 0x8000000dff157210 */ /* 0x000fe20007f1e0ff */
[----:B------:R-:W0:Y:S01]  /*16050*/  F2I.U32.TRUNC.NTZ R16, R16 ;  /* 0x0000001000107305 */ /* 0x000e22000020f000 */
[----:B------:R-:W-:-:S03]  /*16060*/  ULDC.64 UR10, c[0x0][0x640] ;  /* 0x00019000000a7ab9 */ /* 0x000fc60000000a00 */
[----:B------:R-:W-:Y:S01]  /*16070*/  IMAD.X R2, RZ, RZ, ~R2, P0 ;  /* 0x000000ffff027224 */ /* 0x000fe200000e0e02 */
[----:B------:R-:W-:-:S03]  /*16080*/  ISETP.NE.U32.AND P0, PT, RZ, UR10, PT ;  /* 0x0000000aff007c0c */ /* 0x000fc6000bf05070 */
[----:B------:R-:W-:Y:S01]  /*16090*/  IMAD R2, R2, UR8, RZ ;  /* 0x0000000802027c24 */ /* 0x000fe2000f8e02ff */
[----:B------:R-:W-:-:S03]  /*160a0*/  ISETP.NE.AND.EX P0, PT, RZ, UR11, PT, P0 ;  /* 0x0000000bff007c0c */ /* 0x000fc6000bf05300 */
[C---:B------:R-:W-:Y:S01]  /*160b0*/  IMAD R5, R21.reuse, UR9, R2 ;  /* 0x0000000915057c24 */ /* 0x040fe2000f8e0202 */
[----:B------:R-:W-:Y:S01]  /*160c0*/  ULDC UR9, c[0x0][0x154] ;  /* 0x0000550000097ab9 */ /* 0x000fe20000000800 */
[----:B------:R-:W-:Y:S02]  /*160d0*/  IMAD.MOV.U32 R2, RZ, RZ, R22 ;  /* 0x000000ffff027224 */ /* 0x000fe400078e0016 */
[----:B0-----:R-:W-:Y:S02]  /*160e0*/  IMAD.MOV R4, RZ, RZ, -R16 ;  /* 0x000000ffff047224 */ /* 0x001fe400078e0a10 */
[----:B------:R-:W-:Y:S01]  /*160f0*/  IMAD.WIDE.U32 R2, R21, UR8, R2 ;  /* 0x0000000815027c25 */ /* 0x000fe2000f8e0002 */
[----:B------:R-:W-:-:S03]  /*16100*/  ULDC UR8, c[0x0][0x618] ;  /* 0x0001860000087ab9 */ /* 0x000fc60000000800 */
[----:B-1----:R-:W-:Y:S01]  /*16110*/  IMAD R14, R15, R4, R14 ;  /* 0x000000040f0e7224 */ /* 0x002fe200078e020e */
[----:B--2---:R-:W-:Y:S01]  /*16120*/  I2FP.F32.U32 R4, R12 ;  /* 0x0000000c00047245 */ /* 0x004fe20000201000 */
[----:B------:R-:W-:Y:S01]  /*16130*/  IMAD.IADD R3, R3, 0x1, R5 ;  /* 0x0000000103037824 */ /* 0x000fe200078e0205 */
[----:B------:R-:W0:Y:S03]  /*16140*/  LDC R15, c[0x0][0x148] ;  /* 0x00005200ff0f7b82 */ /* 0x000e260000000800 */
[----:B------:R-:W-:Y:S01]  /*16150*/  FMUL R4, R4, UR9 ;  /* 0x0000000904047c20 */ /* 0x000fe20008400000 */
[--C-:B------:R-:W-:Y:S02]  /*16160*/  SHF.R.U64 R16, R2, UR8, R3.reuse ;  /* 0x0000000802107c19 */ /* 0x100fe40008001203 */
[----:B------:R-:W-:Y:S01]  /*16170*/  SHF.R.U32.HI R3, RZ, UR8, R3 ;  /* 0x00000008ff037c19 */ /* 0x000fe20008011603 */
[----:B------:R-:W-:Y:S01]  /*16180*/  ULDC UR8, c[0x0][0x608] ;  /* 0x0001820000087ab9 */ /* 0x000fe20000000800 */
[----:B------:R1:W2:Y:S02]  /*16190*/  F2I.U32.TRUNC.NTZ R21, R4 ;  /* 0x0000000400157305 */ /* 0x0002a4000020f000 */
[----:B------:R-:W-:-:S02]  /*161a0*/  SHF.R.U64 R20, R16, UR8, R3 ;  /* 0x0000000810147c19 */ /* 0x000fc40008001203 */
[----:B------:R-:W-:Y:S01]  /*161b0*/  SHF.R.U32.HI R3, RZ, UR8, R3 ;  /* 0x00000008ff037c19 */ /* 0x000fe20008011603 */
[----:B------:R-:W-:-:S03]  /*161c0*/  ULDC UR8, c[0x0][0x658] ;  /* 0x0001960000087ab9 */ /* 0x000fc60000000800 */
[--C-:B------:R-:W-:Y:S02]  /*161d0*/  SHF.R.U64 R18, R20, UR8, R3.reuse ;  /* 0x0000000814127c19 */ /* 0x100fe40008001203 */
[----:B------:R-:W-:-:S03]  /*161e0*/  SHF.R.U32.HI R23, RZ, UR8, R3 ;  /* 0x00000008ff177c19 */ /* 0x000fc60008011603 */
[----:B------:R-:W-:Y:S02]  /*161f0*/  IMAD.MOV.U32 R2, RZ, RZ, R18 ;  /* 0x000000ffff027224 */ /* 0x000fe400078e0012 */
[----:B------:R-:W-:Y:S01]  /*16200*/  IMAD.MOV.U32 R3, RZ, RZ, R23 ;  /* 0x000000ffff037224 */ /* 0x000fe200078e0017 */
[----:B-12---:R-:W-:Y:S06]  /*16210*/  @!P0 BRA `(.L_x_398) ;  /* 0x0000000000288947 */ /* 0x006fec0003800000 */
        /* <DEDUP_REMOVED lines=10> */
.L_x_398:
[----:B------:R-:W1:Y:S01]  /*162c0*/  LDC R4, c[0x0][0x65c] ;  /* 0x00019700ff047b82 */ /* 0x000e620000000800 */
[----:B------:R-:W-:Y:S01]  /*162d0*/  ULDC UR8, c[0x0][0x648] ;  /* 0x0001920000087ab9 */ /* 0x000fe20000000800 */
[----:B------:R-:W-:Y:S01]  /*162e0*/  IMAD.MOV R21, RZ, RZ, -R21 ;  /* 0x000000ffff157224 */ /* 0x000fe200078e0a15 */
[----:B------:R-:W-:Y:S01]  /*162f0*/  SHF.R.U64 R3, R2, UR8, R3 ;  /* 0x0000000802037c19 */ /* 0x000fe20008001203 */
[----:B------:R-:W-:Y:S01]  /*16300*/  ULDC UR8, c[0x0][0x638] ;  /* 0x00018e0000087ab9 */ /* 0x000fe20000000800 */
[----:B------:R-:W-:Y:S01]  /*16310*/  LOP3.LUT R20, R20, UR6, RZ, 0xc0, !PT ;  /* 0x0000000614147c12 */ /* 0x000fe2000f8ec0ff */
[----:B------:R-:W-:Y:S01]  /*16320*/  ULDC UR9, c[0x0][0x610] ;  /* 0x0001840000097ab9 */ /* 0x000fe20000000800 */
[----:B------:R-:W-:Y:S02]  /*16330*/  IMAD.MOV.U32 R2, RZ, RZ, 0x1 ;  /* 0x00000001ff027424 */ /* 0x000fe400078e00ff */
[----:B------:R-:W-:Y:S02]  /*16340*/  IMAD.MOV R5, RZ, RZ, -R3 ;  /* 0x000000ffff057224 */ /* 0x000fe400078e0a03 */
[----:B------:R-:W-:-:S02]  /*16350*/  IMAD R3, R3, UR5, R20 ;  /* 0x0000000503037c24 */ /* 0x000fc4000f8e0214 */
[----:B------:R-:W-:Y:S01]  /*16360*/  IMAD R18, R5, UR8, R18 ;  /* 0x0000000805127c24 */ /* 0x000fe2000f8e0212 */
[----:B------:R-:W-:Y:S01]  /*16370*/  ULDC UR8, c[0x0][0x600] ;  /* 0x0001800000087ab9 */ /* 0x000fe20000000800 */
[----:B-1----:R-:W-:-:S13]  /*16380*/  ISETP.NE.AND P0, PT, R4, 0x1, PT ;  /* 0x000000010400780c */ /* 0x002fda0003f05270 */
[----:B0-----:R-:W-:Y:S01]  /*16390*/  @P0 IMAD R14, R15, R21, R12 ;  /* 0x000000150f0e0224 */ /* 0x001fe200078e020c */
[----:B------:R-:W-:-:S03]  /*163a0*/  LOP3.LUT R15, R16, UR4, RZ, 0xc0, !PT ;  /* 0x00000004100f7c12 */ /* 0x000fc6000f8ec0ff */
[----:B------:R-:W-:Y:S02]  /*163b0*/  IMAD R14, R3, UR9, R14 ;  /* 0x00000009030e7c24 */ /* 0x000fe4000f8e020e */
[----:B------:R-:W-:-:S05]  /*163c0*/  IMAD R3, R18, UR8, R15 ;  /* 0x0000000812037c24 */ /* 0x000fca000f8e020f */
[----:B------:R-:W-:Y:S02]  /*163d0*/  SEL R21, R3, R14, !P0 ;  /* 0x0000000e03157207 */ /* 0x000fe40004000000 */
[----:B------:R-:W-:-:S07]  /*163e0*/  SEL R12, R14, R3, !P0 ;  /* 0x000000030e0c7207 */ /* 0x000fce0004000000 */
.L_x_396:
[----:B------:R-:W-:Y:S05]  /*163f0*/  BSYNC B1 ;  /* 0x0000000000017941 */ /* 0x000fea0003800000 */
.L_x_395:
[----:B------:R-:W-:-:S13]  /*16400*/  LOP3.LUT P0, RZ, R2, 0xff, RZ, 0xc0, !PT ;  /* 0x000000ff02ff7812 */ /* 0x000fda000780c0ff */
[----:B------:R-:W-:Y:S05]  /*16410*/  @P0 BRA `(.L_x_399) ;  /* 0xfffffff000fc0947 */ /* 0x000fea000383ffff */
[----:B------:R-:W-:Y:S05]  /*16420*/  BSYNC B0 ;  /* 0x0000000000007941 */ /* 0x000fea0003800000 */
.L_x_388:
[----:B------:R-:W-:-:S03]  /*16430*/  UMOV UR8, 0xffffffff ;  /* 0xffffffff00087882 */ /* 0x000fc60000000000 */
[----:B------:R-:W-:Y:S05]  /*16440*/  BRA.DIV UR8, `(.L_x_400) ;  /* 0x0000000208d07947 */ /* 0x000fea000b800000 */
[----:B------:R-:W-:-:S13]  /*16450*/  ELECT P6, URZ, PT ;  /* 0x00000000003f782f */ /* 0x000fda00038c0000 */
.L_x_412:
[----:B------:R-:W-:Y:S04]  /*16460*/  BSSY B0, `(.L_x_401) ;  /* 0x0000019000007945 */ /* 0x000fe80003800000 */
[----:B------:R-:W-:Y:S05]  /*16470*/  @!P6 BRA `(.L_x_402) ;  /* 0x00000000005ce947 */ /* 0x000fea0003800000 */
[----:B------:R-:W-:-:S04]  /*16480*/  LOP3.LUT R17, R17, 0x2, RZ, 0xfc, !PT ;  /* 0x0000000211117812 */ /* 0x000fc800078efcff */
[----:B------:R-:W-:-:S13]  /*16490*/  ISETP.NE.AND P0, PT, R17, 0x3, PT ;  /* 0x000000031100780c */ /* 0x000fda0003f05270 */
[----:B------:R-:W-:Y:S05]  /*164a0*/  @!P0 BRA `(.L_x_403) ;  /* 0x0000000000048947 */ /* 0x000fea0003800000 */
[----:B------:R-:W-:Y:S01]  /*164b0*/  BPT.TRAP 0x1 ;  /* 0x000000040000795c */ /* 0x000fe20000300000 */
.L_x_403:
[----:B------:R-:W0:Y:S01]  /*164c0*/  S2R R3, SR_CgaCtaId ;  /* 0x0000000000037919 */ /* 0x000e220000008800 */
[----:B------:R-:W-:-:S04]  /*164d0*/  MOV R2, 0x400 ;  /* 0x0000040000027802 */ /* 0x000fc80000000f00 */
[----:B0-----:R-:W-:Y:S02]  /*164e0*/  LEA R3, R3, R2, 0x18 ;  /* 0x0000000203037211 */ /* 0x001fe400078ec0ff */
[----:B------:R-:W-:-:S03]  /*164f0*/  SHF.L.U32 R2, R0, 0x1f, RZ ;  /* 0x0000001f00027819 */ /* 0x000fc600000006ff */
[----:B------:R-:W-:-:S04]  /*16500*/  VIADD R3, R3, 0x10 ;  /* 0x0000001003037836 */ /* 0x000fc80000000000 */
[C---:B------:R-:W-:Y:S02]  /*16510*/  IMAD R7, R6.reuse, 0x8, R3 ;  /* 0x0000000806077824 */ /* 0x040fe400078e0203 */
[----:B------:R-:W-:Y:S02]  /*16520*/  VIADD R6, R6, 0x1 ;  /* 0x0000000106067836 */ /* 0x000fe40000000000 */
[----:B------:R-:W0:Y:S03]  /*16530*/  SYNCS.PHASECHK.TRANS64.TRYWAIT P0, [R7+URZ], R2 ;  /* 0x00000002070075a7 */ /* 0x000e26000800017f */
[----:B------:R-:W-:-:S04]  /*16540*/  ISETP.NE.AND P1, PT, R6, 0x2, PT ;  /* 0x000000020600780c */ /* 0x000fc80003f25270 */
[----:B------:R-:W-:Y:S02]  /*16550*/  SEL R5, RZ, 0x1, P1 ;  /* 0x00000001ff057807 */ /* 0x000fe40000800000 */
[----:B------:R-:W-:Y:S02]  /*16560*/  SEL R6, R6, RZ, P1 ;  /* 0x000000ff06067207 */ /* 0x000fe40000800000 */
[----:B------:R-:W-:Y:S01]  /*16570*/  LOP3.LUT R0, R0, R5, RZ, 0x3c, !PT ;  /* 0x0000000500007212 */ /* 0x000fe200078e3cff */
[----:B0-----:R-:W-:Y:S06]  /*16580*/  @!P0 BRA `(.L_x_404) ;  /* 0x0000000000a08947 */ /* 0x001fec0003800000 */
.L_x_413:
[----:B------:R-:W-:Y:S01]  /*16590*/  IMAD R3, R6, 0x8, R3 ;  /* 0x0000000806037824 */ /* 0x000fe200078e0203 */
[----:B------:R-:W-:-:S07]  /*165a0*/  SHF.L.U32 R0, R0, 0x1f, RZ ;  /* 0x0000001f00007819 */ /* 0x000fce00000006ff */
.L_x_405:
[----:B-1----:R1:W2:Y:S02]  /*165b0*/  SYNCS.PHASECHK.TRANS64.TRYWAIT P0, [R3+URZ], R0 ;  /* 0x00000000030075a7 */ /* 0x0022a4000800017f */
[----:B--2---:R-:W-:Y:S05]  /*165c0*/  @!P0 NANOSLEEP.SYNCS 0x989680 ;  /* 0x009896800000895d */ /* 0x004fea0003900000 */
[----:B------:R-:W2:Y:S02]  /*165d0*/  @!P0 SYNCS.PHASECHK.TRANS64 P0, [R3+URZ], R0 ;  /* 0x00000000030085a7 */ /* 0x000ea4000800007f */
[----:B--2---:R-:W-:Y:S05]  /*165e0*/  @!P0 BRA `(.L_x_405) ;  /* 0xfffffffc00f08947 */ /* 0x004fea000383ffff */
.L_x_402:
[----:B------:R-:W-:Y:S05]  /*165f0*/  BSYNC B0 ;  /* 0x0000000000007941 */ /* 0x000fea0003800000 */
.L_x_401:
[----:B------:R-:W-:Y:S05]  /*16600*/  EXIT ;  /* 0x000000000000794d */ /* 0x000fea0003800000 */
.L_x_21:
[----:B---3--:R3:W4:Y:S02]  /*16610*/  SYNCS.PHASECHK.TRANS64.TRYWAIT P1, [R3+URZ], R0 ;  /* 0x00000000030075a7 */ /* 0x008724000802017f */
[----:B----4-:R-:W-:Y:S05]  /*16620*/  @!P1 NANOSLEEP.SYNCS 0x989680 ;  /* 0x009896800000995d */ /* 0x010fea0003900000 */
[----:B------:R-:W4:Y:S02]  /*16630*/  @!P1 SYNCS.PHASECHK.TRANS64 P1, [R3+URZ], R0 ;  /* 0x00000000030095a7 */ /* 0x000f24000802007f */
[----:B----4-:R-:W-:Y:S05]  /*16640*/  @!P1 BRA `(.L_x_21) ;  /* 0xfffffffc00f09947 */ /* 0x010fea000383ffff */
[----:B------:R-:W-:Y:S05]  /*16650*/  BRA `(.L_x_20) ;  /* 0xfffffeac00a87947 */ /* 0x000fea000383ffff */
.L_x_26:
[----:B--2---:R-:W-:-:S04]  /*16660*/  IMAD.U32 R6, RZ, RZ, UR4 ;  /* 0x00000004ff067e24 */ /* 0x004fc8000f8e00ff */
[----:B------:R2:W3:Y:S03]  /*16670*/  SYNCS.PHASECHK.TRANS64.TRYWAIT P1, [R6+URZ], R5 ;  /* 0x00000005060075a7 */ /* 0x0004e6000802017f */
[----:B---3--:R-:W-:Y:S05]  /*16680*/  @!P1 NANOSLEEP.SYNCS 0x989680 ;  /* 0x009896800000995d */ /* 0x008fea0003900000 */
[----:B------:R-:W3:Y:S02]  /*16690*/  @!P1 SYNCS.PHASECHK.TRANS64 P1, [R6+URZ], R5 ;  /* 0x00000005060095a7 */ /* 0x000ee4000802007f */
[----:B---3--:R-:W-:Y:S05]  /*166a0*/  @!P1 BRA `(.L_x_26) ;  /* 0xfffffffc00ec9947 */ /* 0x008fea000383ffff */
[----:B------:R-:W-:Y:S05]  /*166b0*/  BRA `(.L_x_25) ;  /* 0xfffffef000b07947 */ /* 0x000fea000383ffff */
.L_x_389:
[----:B------:R-:W-:Y:S01]  /*166c0*/  BSSY B1, `(.L_x_406) ;  /* 0x0000006000017945 */ /* 0x000fe20003800000 */
[----:B------:R-:W-:-:S07]  /*166d0*/  IMAD.MOV.U32 R15, RZ, RZ, -0x1 ;  /* 0xffffffffff0f7424 */ /* 0x000fce00078e00ff */
[----:B------:R-:W-:Y:S05]  /*166e0*/  WARPSYNC.COLLECTIVE R15, `(.L_x_407) ;  /* 0x000000000f0c7348 */ /* 0x000fea0003c00000 */
[----:B------:R-:W-:Y:S02]  /*166f0*/  ELECT P6, UR62, PT ;  /* 0x00000000003e782f */ /* 0x000fe400038c0000 */
[----:B------:R-:W-:Y:S01]  /*16700*/  MOV R14, UR62 ;  /* 0x0000003e000e7c02 */ /* 0x000fe20008000f00 */
[----:B------:R-:W-:Y:S10]  /*16710*/  ENDCOLLECTIVE ;  /* 0x000000000000791b */ /* 0x000ff40003800000 */
.L_x_407:
[----:B------:R-:W-:Y:S05]  /*16720*/  BSYNC B1 ;  /* 0x0000000000017941 */ /* 0x000fea0003800000 */
.L_x_406:
[----:B------:R-:W-:Y:S05]  /*16730*/  BRA `(.L_x_408) ;  /* 0xfffffff000407947 */ /* 0x000fea000383ffff */
.L_x_392:
[----:B0-----:R0:W2:Y:S02]  /*16740*/  SYNCS.PHASECHK.TRANS64.TRYWAIT P0, [R15+URZ+0x10], R4 ;  /* 0x000010040f0075a7 */ /* 0x0010a4000800017f */
[----:B--2---:R-:W-:Y:S05]  /*16750*/  @!P0 NANOSLEEP.SYNCS 0x989680 ;  /* 0x009896800000895d */ /* 0x004fea0003900000 */
[----:B------:R-:W2:Y:S02]  /*16760*/  @!P0 SYNCS.PHASECHK.TRANS64 P0, [R15+URZ+0x10], R4 ;  /* 0x000010040f0085a7 */ /* 0x000ea4000800007f */
[----:B--2---:R-:W-:Y:S05]  /*16770*/  @!P0 BRA `(.L_x_392) ;  /* 0xfffffffc00f08947 */ /* 0x004fea000383ffff */
[----:B------:R-:W-:Y:S05]  /*16780*/  BRA `(.L_x_409) ;  /* 0xfffffff000807947 */ /* 0x000fea000383ffff */
.L_x_400:
[----:B------:R-:W-:Y:S01]  /*16790*/  BSSY B0, `(.L_x_410) ;  /* 0x0000006000007945 */ /* 0x000fe20003800000 */
[----:B------:R-:W-:-:S07]  /*167a0*/  IMAD.MOV.U32 R15, RZ, RZ, -0x1 ;  /* 0xffffffffff0f7424 */ /* 0x000fce00078e00ff */
[----:B------:R-:W-:Y:S05]  /*167b0*/  WARPSYNC.COLLECTIVE R15, `(.L_x_411) ;  /* 0x000000000f0c7348 */ /* 0x000fea0003c00000 */
[----:B------:R-:W-:Y:S02]  /*167c0*/  ELECT P6, UR62, PT ;  /* 0x00000000003e782f */ /* 0x000fe400038c0000 */
[----:B------:R-:W-:Y:S01]  /*167d0*/  MOV R14, UR62 ;  /* 0x0000003e000e7c02 */ /* 0x000fe20008000f00 */
[----:B------:R-:W-:Y:S10]  /*167e0*/  ENDCOLLECTIVE ;  /* 0x000000000000791b */ /* 0x000ff40003800000 */
.L_x_411:
[----:B------:R-:W-:Y:S05]  /*167f0*/  BSYNC B0 ;  /* 0x0000000000007941 */ /* 0x000fea0003800000 */
.L_x_410:
[----:B------:R-:W-:Y:S05]  /*16800*/  BRA `(.L_x_412) ;  /* 0xfffffffc00147947 */ /* 0x000fea000383ffff */
.L_x_404:
[----:B0-----:R0:W1:Y:S02]  /*16810*/  SYNCS.PHASECHK.TRANS64.TRYWAIT P0, [R7+URZ], R2 ;  /* 0x00000002070075a7 */ /* 0x001064000800017f */
[----:B-1----:R-:W-:Y:S05]  /*16820*/  @!P0 NANOSLEEP.SYNCS 0x989680 ;  /* 0x009896800000895d */ /* 0x002fea0003900000 */
[----:B------:R-:W1:Y:S02]  /*16830*/  @!P0 SYNCS.PHASECHK.TRANS64 P0, [R7+URZ], R2 ;  /* 0x00000002070085a7 */ /* 0x000e64000800007f */
[----:B-1----:R-:W-:Y:S05]  /*16840*/  @!P0 BRA `(.L_x_404) ;  /* 0xfffffffc00f08947 */ /* 0x002fea000383ffff */
[----:B------:R-:W-:Y:S05]  /*16850*/  BRA `(.L_x_413) ;  /* 0xfffffffc004c7947 */ /* 0x000fea000383ffff */
.L_x_414:
[----:B------:R-:W-:-:S00]  /*16860*/  BRA `(.L_x_414) ;  /* 0xfffffffc00fc7947 */ /* 0x000fc0000383ffff */
[----:B------:R-:W-:-:S00]  /*16870*/  NOP ;  /* 0x0000000000007918 */ /* 0x000fc00000000000 */
        /* <DEDUP_REMOVED lines=8> */
.L_x_415:


//--------------------- .nv.global.init           --------------------------
	.section	.nv.global.init,"aw",@progbits
.nv.global.init:
	.type		$str$22,@object
	.size		$str$22,($str$23 - $str$22)
$str$22:
        /*0000*/ 	.byte	0x6b, 0x5f, 0x74, 0x69, 0x6c, 0x65, 0x5f, 0x63, 0x6f, 0x75, 0x6e, 0x74, 0x20, 0x3e, 0x3d, 0x20
        /*0010*/ 	.byte	0x31, 0x00
	.type		$str$23,@object
	.size		$str$23,(__unnamed_1 - $str$23)
$str$23:
        /*0012*/ 	.byte	0x2f, 0x74, 0x6d, 0x70, 0x2f, 0x63, 0x75, 0x74, 0x6c, 0x61, 0x73, 0x73, 0x5f, 0x73, 0x77, 0x65
        /*0022*/ 	.byte	0x65, 0x70, 0x5f, 0x73, 0x72, 0x63, 0x2f, 0x69, 0x6e, 0x63, 0x6c, 0x75, 0x64, 0x65, 0x2f, 0x63
        /*0032*/ 	.byte	0x75, 0x74, 0x6c, 0x61, 0x73, 0x73, 0x2f, 0x67, 0x65, 0x6d, 0x6d, 0x2f, 0x63, 0x6f, 0x6c, 0x6c
        /*0042*/ 	.byte	0x65, 0x63, 0x74, 0x69, 0x76, 0x65, 0x2f, 0x73, 0x6d, 0x39, 0x30, 0x5f, 0x6d, 0x6d, 0x61, 0x5f
        /*0052*/ 	.byte	0x74, 0x6d, 0x61, 0x5f, 0x67, 0x6d, 0x6d, 0x61, 0x5f, 0x73, 0x73, 0x5f, 0x77, 0x61, 0x72, 0x70
        /*0062*/ 	.byte	0x73, 0x70, 0x65, 0x63, 0x69, 0x61, 0x6c, 0x69, 0x7a, 0x65, 0x64, 0x2e, 0x68, 0x70, 0x70, 0x00
	.type		__unnamed_1,@object
	.size		__unnamed_1,(.L_0 - __unnamed_1)
__unnamed_1:
        /*0072*/ 	.byte	0x76, 0x6f, 0x69, 0x64, 0x20, 0x63, 0x75, 0x74, 0x6c, 0x61, 0x73, 0x73, 0x3a, 0x3a, 0x67, 0x65
        /* <DEDUP_REMOVED lines=180> */
        /*0bc2*/ 	.byte	0x6e, 0x74, 0x69, 0x74, 0x79, 0x5d, 0x00
.L_0:


//--------------------- .nv.shared._ZN7cutlass13device_kernelINS_4gemm6kernel13GemmUniversalIN4cute5tupleIJiiiiEEENS1_10collective13CollectiveMmaINS1_34MainloopSm90TmaGmmaWarpSpecializedILi2ENS5_IJNS4_1CILi2EEENSA_ILi1EEESC_EEENS1_35KernelTmaWarpSpecializedCooperativeEEENS5_IJNSA_ILi192EEENSA_ILi176EEENSA_ILi128EEEEEENS_6half_tENS5_IJlSC_lEEESK_SL_NS4_8TiledMMAINS4_8MMA_AtomIJNS4_4SM904GMMA25MMA_64x16x16_F32F16F16_SSILNSP_5MajorE0ELSR_0ELNSP_7ScaleInE1ELSS_1EEEEEENS4_6LayoutISD_NS5_IJSC_NSA_ILi0EEESW_EEEEENS5_IJNS4_10UnderscoreESZ_SZ_EEEEENS4_13SM90_TMA_LOADENS4_14ComposedLayoutINS4_7SwizzleILi3ELi4ELi3EEENS4_18smem_ptr_flag_bitsILi16EEENSV_INS5_IJNSA_ILi8EEENSA_ILi64EEEEEENS5_IJS19_SC_EEEEEEEvNS4_8identityENS4_23SM90_TMA_LOAD_MULTICASTES1D_vS1E_EENS_8epilogue10collective6detail29Sm90TmaWarpSpecializedAdapterINS1I_15DefaultEpilogueISK_SL_SL_NS1H_6thread17LinearCombinationISK_Li1EffLNS1M_9ScaleType4KindE0ELNS_15FloatRoundStyleE2ESK_EENS1_15EpilogueDefaultEEEEEvvEEEEvNT_6ParamsE --------------------------
	.section	.nv.shared._ZN7cutlass13device_kernelINS_4gemm6kernel13GemmUniversalIN4cute5tupleIJiiiiEEENS1_10collective13CollectiveMmaINS1_34MainloopSm90TmaGmmaWarpSpecializedILi2ENS5_IJNS4_1CILi2EEENSA_ILi1EEESC_EEENS1_35KernelTmaWarpSpecializedCooperativeEEENS5_IJNSA_ILi192EEENSA_ILi176EEENSA_ILi128EEEEEENS_6half_tENS5_IJlSC_lEEESK_SL_NS4_8TiledMMAINS4_8MMA_AtomIJNS4_4SM904GMMA25MMA_64x16x16_F32F16F16_SSILNSP_5MajorE0ELSR_0ELNSP_7ScaleInE1ELSS_1EEEEEENS4_6LayoutISD_NS5_IJSC_NSA_ILi0EEESW_EEEEENS5_IJNS4_10UnderscoreESZ_SZ_EEEEENS4_13SM90_TMA_LOADENS4_14ComposedLayoutINS4_7SwizzleILi3ELi4ELi3EEENS4_18smem_ptr_flag_bitsILi16EEENSV_INS5_IJNSA_ILi8EEENSA_ILi64EEEEEENS5_IJS19_SC_EEEEEEEvNS4_8identityENS4_23SM90_TMA_LOAD_MULTICASTES1D_vS1E_EENS_8epilogue10collective6detail29Sm90TmaWarpSpecializedAdapterINS1I_15DefaultEpilogueISK_SL_SL_NS1H_6thread17LinearCombinationISK_Li1EffLNS1M_9ScaleType4KindE0ELNS_15FloatRoundStyleE2ESK_EENS1_15EpilogueDefaultEEEEEvvEEEEvNT_6ParamsE,"aw",@nobits
	.sectionflags	@""
	.align	16
	.zero		1024


//--------------------- .nv.shared.reserved.0     --------------------------
	.section	.nv.shared.reserved.0,"aw",@nobits
	.weak		__nv_reservedSMEM_offset_0_alias
	.size		__nv_reservedSMEM_offset_0_alias, 0, 0
	.other		__nv_reservedSMEM_offset_0_alias,@"STO_CUDA_RESERVED_SHARED STV_DEFAULT"
__nv_reservedSMEM_offset_0_alias:
	.zero		0


//--------------------- .nv.global                --------------------------
	.section	.nv.global,"aw",@nobits
.nv.global:
	.type		_ZN40_INTERNAL_84fde865_4_k_cu_1f27a142_103484cute1_E,@object
	.size		_ZN40_INTERNAL_84fde865_4_k_cu_1f27a142_103484cute1_E,(_ZN40_INTERNAL_84fde865_4_k_cu_1f27a142_103484cuda3std3__45__cpo6cbeginE - _ZN40_INTERNAL_84fde865_4_k_cu_1f27a142_103484cute1_E)
_ZN40_INTERNAL_84fde865_4_k_cu_1f27a142_103484cute1_E:
	.zero		1
	.type		_ZN40_INTERNAL_84fde865_4_k_cu_1f27a142_103484cuda3std3__45__cpo6cbeginE,@object
	.size		_ZN40_INTERNAL_84fde865_4_k_cu_1f27a142_103484cuda3std3__45__cpo6cbeginE,(_ZN40_INTERNAL_84fde865_4_k_cu_1f27a142_103484cuda3std3__48in_placeE - _ZN40_INTERNAL_84fde865_4_k_cu_1f27a142_103484cuda3std3__45__cpo6cbeginE)
_ZN40_INTERNAL_84fde865_4_k_cu_1f27a142_103484cuda3std3__45__cpo6cbeginE:
	.zero		1
	.type		_ZN40_INTERNAL_84fde865_4_k_cu_1f27a142_103484cuda3std3__48in_placeE,@object
	.size		_ZN40_INTERNAL_84fde865_4_k_cu_1f27a142_103484cuda3std3__48in_placeE,(_ZN40_INTERNAL_84fde865_4_k_cu_1f27a142_103484cuda3std6ranges3__45__cpo9iter_moveE - _ZN40_INTERNAL_84fde865_4_k_cu_1f27a142_103484cuda3std3__48in_placeE)
_ZN40_INTERNAL_84fde865_4_k_cu_1f27a142_103484cuda3std3__48in_placeE:
	.zero		1
	.type		_ZN40_INTERNAL_84fde865_4_k_cu_1f27a142_103484cuda3std6ranges3__45__cpo9iter_moveE,@object
	.size		_ZN40_INTERNAL_84fde865_4_k_cu_1f27a142_103484cuda3std6ranges3__45__cpo9iter_moveE,(_ZN40_INTERNAL_84fde865_4_k_cu_1f27a142_103484cuda3std3__45__cpo5beginE - _ZN40_INTERNAL_84fde865_4_k_cu_1f27a142_103484cuda3std6ranges3__45__cpo9iter_moveE)
_ZN40_INTERNAL_84fde865_4_k_cu_1f27a142_103484cuda3std6ranges3__45__cpo9iter_moveE:
	.zero		1
	.type		_ZN40_INTERNAL_84fde865_4_k_cu_1f27a142_103484cuda3std3__45__cpo5beginE,@object
	.size		_ZN40_INTERNAL_84fde865_4_k_cu_1f27a142_103484cuda3std3__45__cpo5beginE,(_ZN40_INTERNAL_84fde865_4_k_cu_1f27a142_103484cuda3std3__442_GLOBAL__N__84fde865_4_k_cu_1f27a142_103486ignoreE - _ZN40_INTERNAL_84fde865_4_k_cu_1f27a142_103484cuda3std3__45__cpo5beginE)
_ZN40_INTERNAL_84fde865_4_k_cu_1f27a142_103484cuda3std3__45__cpo5beginE:
	.zero		1
	.type		_ZN40_INTERNAL_84fde865_4_k_cu_1f27a142_103484cuda3std3__442_GLOBAL__N__84fde865_4_k_cu_1f27a142_103486ignoreE,@object
	.size		_ZN40_INTERNAL_84fde865_4_k_cu_1f27a142_103484cuda3std3__442_GLOBAL__N__84fde865_4_k_cu_1f27a142_103486ignoreE,(_ZN40_INTERNAL_84fde865_4_k_cu_1f27a142_103484cute7productE - _ZN40_INTERNAL_84fde865_4_k_cu_1f27a142_103484cuda3std3__442_GLOBAL__N__84fde865_4_k_cu_1f27a142_103486ignoreE)
_ZN40_INTERNAL_84fde865_4_k_cu_1f27a142_103484cuda3std3__442_GLOBAL__N__84fde865_4_k_cu_1f27a142_103486ignoreE:
	.zero		1
	.type		_ZN40_INTERNAL_84fde865_4_k_cu_1f27a142_103484cute7productE,@object
	.size		_ZN40_INTERNAL_84fde865_4_k_cu_1f27a142_103484cute7productE,(_ZN40_INTERNAL_84fde865_4_k_cu_1f27a142_103484cuda3std3__45__cpo3endE - _ZN40_INTERNAL_84fde865_4_k_cu_1f27a142_103484cute7productE)
_ZN40_INTERNAL_84fde865_4_k_cu_1f27a142_103484cute7productE:
	.zero		1
	.type		_ZN40_INTERNAL_84fde865_4_k_cu_1f27a142_103484cuda3std3__45__cpo3endE,@object
	.size		_ZN40_INTERNAL_84fde865_4_k_cu_1f27a142_103484cuda3std3__45__cpo3endE,(_ZN40_INTERNAL_84fde865_4_k_cu_1f27a142_103484cuda3std3__419piecewise_constructE - _ZN40_INTERNAL_84fde865_4_k_cu_1f27a142_103484cuda3std3__45__cpo3endE)
_ZN40_INTERNAL_84fde865_4_k_cu_1f27a142_103484cuda3std3__45__cpo3endE:
	.zero		1
	.type		_ZN40_INTERNAL_84fde865_4_k_cu_1f27a142_103484cuda3std3__419piecewise_constructE,@object
	.size		_ZN40_INTERNAL_84fde865_4_k_cu_1f27a142_103484cuda3std3__419piecewise_constructE,(_ZN40_INTERNAL_84fde865_4_k_cu_1f27a142_103484cuda3std3__45__cpo4cendE - _ZN40_INTERNAL_84fde865_4_k_cu_1f27a142_103484cuda3std3__419piecewise_constructE)
_ZN40_INTERNAL_84fde865_4_k_cu_1f27a142_103484cuda3std3__419piecewise_constructE:
	.zero		1
	.type		_ZN40_INTERNAL_84fde865_4_k_cu_1f27a142_103484cuda3std3__45__cpo4cendE,@object
	.size		_ZN40_INTERNAL_84fde865_4_k_cu_1f27a142_103484cuda3std3__45__cpo4cendE,(_ZN40_INTERNAL_84fde865_4_k_cu_1f27a142_103484cuda3std6ranges3__45__cpo4swapE - _ZN40_INTERNAL_84fde865_4_k_cu_1f27a142_103484cuda3std3__45__cpo4cendE)
_ZN40_INTERNAL_84fde865_4_k_cu_1f27a142_103484cuda3std3__45__cpo4cendE:
	.zero		1
	.type		_ZN40_INTERNAL_84fde865_4_k_cu_1f27a142_103484cuda3std6ranges3__45__cpo4swapE,@object
	.size		_ZN40_INTERNAL_84fde865_4_k_cu_1f27a142_103484cuda3std6ranges3__45__cpo4swapE,(.L_8 - _ZN40_INTERNAL_84fde865_4_k_cu_1f27a142_103484cuda3std6ranges3__45__cpo4swapE)
_ZN40_INTERNAL_84fde865_4_k_cu_1f27a142_103484cuda3std6ranges3__45__cpo4swapE:
	.zero		1
.L_8:


//--------------------- .nv.constant0._ZN7cutlass13device_kernelINS_4gemm6kernel13GemmUniversalIN4cute5tupleIJiiiiEEENS1_10collective13CollectiveMmaINS1_34MainloopSm90TmaGmmaWarpSpecializedILi2ENS5_IJNS4_1CILi2EEENSA_ILi1EEESC_EEENS1_35KernelTmaWarpSpecializedCooperativeEEENS5_IJNSA_ILi192EEENSA_ILi176EEENSA_ILi128EEEEEENS_6half_tENS5_IJlSC_lEEESK_SL_NS4_8TiledMMAINS4_8MMA_AtomIJNS4_4SM904GMMA25MMA_64x16x16_F32F16F16_SSILNSP_5MajorE0ELSR_0ELNSP_7ScaleInE1ELSS_1EEEEEENS4_6LayoutISD_NS5_IJSC_NSA_ILi0EEESW_EEEEENS5_IJNS4_10UnderscoreESZ_SZ_EEEEENS4_13SM90_TMA_LOADENS4_14ComposedLayoutINS4_7SwizzleILi3ELi4ELi3EEENS4_18smem_ptr_flag_bitsILi16EEENSV_INS5_IJNSA_ILi8EEENSA_ILi64EEEEEENS5_IJS19_SC_EEEEEEEvNS4_8identityENS4_23SM90_TMA_LOAD_MULTICASTES1D_vS1E_EENS_8epilogue10collective6detail29Sm90TmaWarpSpecializedAdapterINS1I_15DefaultEpilogueISK_SL_SL_NS1H_6thread17LinearCombinationISK_Li1EffLNS1M_9ScaleType4KindE0ELNS_15FloatRoundStyleE2ESK_EENS1_15EpilogueDefaultEEEEEvvEEEEvNT_6ParamsE --------------------------
	.section	.nv.constant0._ZN7cutlass13device_kernelINS_4gemm6kernel13GemmUniversalIN4cute5tupleIJiiiiEEENS1_10collective13CollectiveMmaINS1_34MainloopSm90TmaGmmaWarpSpecializedILi2ENS5_IJNS4_1CILi2EEENSA_ILi1EEESC_EEENS1_35KernelTmaWarpSpecializedCooperativeEEENS5_IJNSA_ILi192EEENSA_ILi176EEENSA_ILi128EEEEEENS_6half_tENS5_IJlSC_lEEESK_SL_NS4_8TiledMMAINS4_8MMA_AtomIJNS4_4SM904GMMA25MMA_64x16x16_F32F16F16_SSILNSP_5MajorE0ELSR_0ELNSP_7ScaleInE1ELSS_1EEEEEENS4_6LayoutISD_NS5_IJSC_NSA_ILi0EEESW_EEEEENS5_IJNS4_10UnderscoreESZ_SZ_EEEEENS4_13SM90_TMA_LOADENS4_14ComposedLayoutINS4_7SwizzleILi3ELi4ELi3EEENS4_18smem_ptr_flag_bitsILi16EEENSV_INS5_IJNSA_ILi8EEENSA_ILi64EEEEEENS5_IJS19_SC_EEEEEEEvNS4_8identityENS4_23SM90_TMA_LOAD_MULTICASTES1D_vS1E_EENS_8epilogue10collective6detail29Sm90TmaWarpSpecializedAdapterINS1I_15DefaultEpilogueISK_SL_SL_NS1H_6thread17LinearCombinationISK_Li1EffLNS1M_9ScaleType4KindE0ELNS_15FloatRoundStyleE2ESK_EENS1_15EpilogueDefaultEEEEEvvEEEEvNT_6ParamsE,"a",@progbits
	.sectionflags	@""
	.align	4
.nv.constant0._ZN7cutlass13device_kernelINS_4gemm6kernel13GemmUniversalIN4cute5tupleIJiiiiEEENS1_10collective13CollectiveMmaINS1_34MainloopSm90TmaGmmaWarpSpecializedILi2ENS5_IJNS4_1CILi2EEENSA_ILi1EEESC_EEENS1_35KernelTmaWarpSpecializedCooperativeEEENS5_IJNSA_ILi192EEENSA_ILi176EEENSA_ILi128EEEEEENS_6half_tENS5_IJlSC_lEEESK_SL_NS4_8TiledMMAINS4_8MMA_AtomIJNS4_4SM904GMMA25MMA_64x16x16_F32F16F16_SSILNSP_5MajorE0ELSR_0ELNSP_7ScaleInE1ELSS_1EEEEEENS4_6LayoutISD_NS5_IJSC_NSA_ILi0EEESW_EEEEENS5_IJNS4_10UnderscoreESZ_SZ_EEEEENS4_13SM90_TMA_LOADENS4_14ComposedLayoutINS4_7SwizzleILi3ELi4ELi3EEENS4_18smem_ptr_flag_bitsILi16EEENSV_INS5_IJNSA_ILi8EEENSA_ILi64EEEEEENS5_IJS19_SC_EEEEEEEvNS4_8identityENS4_23SM90_TMA_LOAD_MULTICASTES1D_vS1E_EENS_8epilogue10collective6detail29Sm90TmaWarpSpecializedAdapterINS1I_15DefaultEpilogueISK_SL_SL_NS1H_6thread17LinearCombinationISK_Li1EffLNS1M_9ScaleType4KindE0ELNS_15FloatRoundStyleE2ESK_EENS1_15EpilogueDefaultEEEEEvvEEEEvNT_6ParamsE:
	.zero		1664


//--------------------- SYMBOLS --------------------------

	.type		.nv.reservedSmem.offset0,@object
	.size		.nv.reservedSmem.offset0,0x4
	.type		__assertfail,@function
